//
// Generated by NVIDIA NVVM Compiler
//
// Compiler Build ID: CL-36424714
// Cuda compilation tools, release 13.0, V13.0.88
// Based on NVVM 20.0.0
//

.version 9.0
.target sm_100
.address_size 64

	// .globl	_Z13simpleReduce1PfS_i
// _ZZ13simpleReduce1PfS_iE1s has been demoted
// _ZZ19simpleReduce14floatPfS_iE1s has been demoted
// _ZZ13simpleReduce2PfS_iE6buffer has been demoted
// _ZZ9bigReducePfS_iE12threadBuffer has been demoted
// _ZZ17bigReduceNoFloat4PfS_iE12threadBuffer has been demoted
.global .align 1 .b8 _ZN34_INTERNAL_9047aaef_4_k_cu_4834c7dc4cuda3std3__45__cpo5beginE[1];
.global .align 1 .b8 _ZN34_INTERNAL_9047aaef_4_k_cu_4834c7dc4cuda3std3__45__cpo3endE[1];
.global .align 1 .b8 _ZN34_INTERNAL_9047aaef_4_k_cu_4834c7dc4cuda3std3__45__cpo6cbeginE[1];
.global .align 1 .b8 _ZN34_INTERNAL_9047aaef_4_k_cu_4834c7dc4cuda3std3__45__cpo4cendE[1];
.global .align 1 .b8 _ZN34_INTERNAL_9047aaef_4_k_cu_4834c7dc4cuda3std3__45__cpo6rbeginE[1];
.global .align 1 .b8 _ZN34_INTERNAL_9047aaef_4_k_cu_4834c7dc4cuda3std3__45__cpo4rendE[1];
.global .align 1 .b8 _ZN34_INTERNAL_9047aaef_4_k_cu_4834c7dc4cuda3std3__45__cpo7crbeginE[1];
.global .align 1 .b8 _ZN34_INTERNAL_9047aaef_4_k_cu_4834c7dc4cuda3std3__45__cpo5crendE[1];
.global .align 1 .b8 _ZN34_INTERNAL_9047aaef_4_k_cu_4834c7dc4cuda3std3__436_GLOBAL__N__9047aaef_4_k_cu_4834c7dc6ignoreE[1];
.global .align 1 .b8 _ZN34_INTERNAL_9047aaef_4_k_cu_4834c7dc4cuda3std3__419piecewise_constructE[1];
.global .align 1 .b8 _ZN34_INTERNAL_9047aaef_4_k_cu_4834c7dc4cuda3std3__48in_placeE[1];
.global .align 1 .b8 _ZN34_INTERNAL_9047aaef_4_k_cu_4834c7dc4cuda3std3__420unreachable_sentinelE[1];
.global .align 1 .b8 _ZN34_INTERNAL_9047aaef_4_k_cu_4834c7dc4cuda3std3__47nulloptE[1];
.global .align 1 .b8 _ZN34_INTERNAL_9047aaef_4_k_cu_4834c7dc4cuda3std3__48unexpectE[1];
.global .align 1 .b8 _ZN34_INTERNAL_9047aaef_4_k_cu_4834c7dc4cuda3std6ranges3__45__cpo4swapE[1];
.global .align 1 .b8 _ZN34_INTERNAL_9047aaef_4_k_cu_4834c7dc4cuda3std6ranges3__45__cpo9iter_moveE[1];
.global .align 1 .b8 _ZN34_INTERNAL_9047aaef_4_k_cu_4834c7dc4cuda3std6ranges3__45__cpo5beginE[1];
.global .align 1 .b8 _ZN34_INTERNAL_9047aaef_4_k_cu_4834c7dc4cuda3std6ranges3__45__cpo3endE[1];
.global .align 1 .b8 _ZN34_INTERNAL_9047aaef_4_k_cu_4834c7dc4cuda3std6ranges3__45__cpo6cbeginE[1];
.global .align 1 .b8 _ZN34_INTERNAL_9047aaef_4_k_cu_4834c7dc4cuda3std6ranges3__45__cpo4cendE[1];
.global .align 1 .b8 _ZN34_INTERNAL_9047aaef_4_k_cu_4834c7dc4cuda3std6ranges3__45__cpo7advanceE[1];
.global .align 1 .b8 _ZN34_INTERNAL_9047aaef_4_k_cu_4834c7dc4cuda3std6ranges3__45__cpo9iter_swapE[1];
.global .align 1 .b8 _ZN34_INTERNAL_9047aaef_4_k_cu_4834c7dc4cuda3std6ranges3__45__cpo4nextE[1];
.global .align 1 .b8 _ZN34_INTERNAL_9047aaef_4_k_cu_4834c7dc4cuda3std6ranges3__45__cpo4prevE[1];
.global .align 1 .b8 _ZN34_INTERNAL_9047aaef_4_k_cu_4834c7dc4cuda3std6ranges3__45__cpo4dataE[1];
.global .align 1 .b8 _ZN34_INTERNAL_9047aaef_4_k_cu_4834c7dc4cuda3std6ranges3__45__cpo5cdataE[1];
.global .align 1 .b8 _ZN34_INTERNAL_9047aaef_4_k_cu_4834c7dc4cuda3std6ranges3__45__cpo4sizeE[1];
.global .align 1 .b8 _ZN34_INTERNAL_9047aaef_4_k_cu_4834c7dc4cuda3std6ranges3__45__cpo5ssizeE[1];
.global .align 1 .b8 _ZN34_INTERNAL_9047aaef_4_k_cu_4834c7dc4cuda3std6ranges3__45__cpo8distanceE[1];
.global .align 1 .b8 _ZN34_INTERNAL_9047aaef_4_k_cu_4834c7dc6thrust24THRUST_300001_SM_1000_NS6system6detail10sequential3seqE[1];
.global .align 1 .b8 _ZN34_INTERNAL_9047aaef_4_k_cu_4834c7dc6thrust24THRUST_300001_SM_1000_NS12placeholders2_1E[1];
.global .align 1 .b8 _ZN34_INTERNAL_9047aaef_4_k_cu_4834c7dc6thrust24THRUST_300001_SM_1000_NS12placeholders2_2E[1];
.global .align 1 .b8 _ZN34_INTERNAL_9047aaef_4_k_cu_4834c7dc6thrust24THRUST_300001_SM_1000_NS12placeholders2_3E[1];
.global .align 1 .b8 _ZN34_INTERNAL_9047aaef_4_k_cu_4834c7dc6thrust24THRUST_300001_SM_1000_NS12placeholders2_4E[1];
.global .align 1 .b8 _ZN34_INTERNAL_9047aaef_4_k_cu_4834c7dc6thrust24THRUST_300001_SM_1000_NS12placeholders2_5E[1];
.global .align 1 .b8 _ZN34_INTERNAL_9047aaef_4_k_cu_4834c7dc6thrust24THRUST_300001_SM_1000_NS12placeholders2_6E[1];
.global .align 1 .b8 _ZN34_INTERNAL_9047aaef_4_k_cu_4834c7dc6thrust24THRUST_300001_SM_1000_NS12placeholders2_7E[1];
.global .align 1 .b8 _ZN34_INTERNAL_9047aaef_4_k_cu_4834c7dc6thrust24THRUST_300001_SM_1000_NS12placeholders2_8E[1];
.global .align 1 .b8 _ZN34_INTERNAL_9047aaef_4_k_cu_4834c7dc6thrust24THRUST_300001_SM_1000_NS12placeholders2_9E[1];
.global .align 1 .b8 _ZN34_INTERNAL_9047aaef_4_k_cu_4834c7dc6thrust24THRUST_300001_SM_1000_NS12placeholders3_10E[1];

.visible .entry _Z13simpleReduce1PfS_i(
	.param .u64 .ptr .align 1 _Z13simpleReduce1PfS_i_param_0,
	.param .u64 .ptr .align 1 _Z13simpleReduce1PfS_i_param_1,
	.param .u32 _Z13simpleReduce1PfS_i_param_2
)
{
	.reg .pred 	%p<13>;
	.reg .b32 	%r<32>;
	.reg .b32 	%f<16>;
	.reg .b64 	%rd<7>;
	// demoted variable
	.shared .align 4 .f32 _ZZ13simpleReduce1PfS_iE1s;
	ld.param.u64 	%rd2, [_Z13simpleReduce1PfS_i_param_1];
	ld.param.u32 	%r19, [_Z13simpleReduce1PfS_i_param_2];
	cvta.to.global.u64 	%rd1, %rd2;
	mov.u32 	%r1, %ntid.x;
	mov.u32 	%r20, %ctaid.x;
	mul.lo.s32 	%r2, %r1, %r20;
	mov.u32 	%r3, %tid.x;
	add.s32 	%r4, %r2, %r3;
	setp.ge.s32 	%p1, %r4, %r19;
	mov.f32 	%f15, 0f00000000;
	@%p1 bra 	$L__BB0_2;
	mul.wide.s32 	%rd3, %r4, 4;
	add.s64 	%rd4, %rd1, %rd3;
	ld.global.f32 	%f15, [%rd4];
$L__BB0_2:
	setp.ne.s32 	%p2, %r3, 0;
	@%p2 bra 	$L__BB0_4;
	mov.b32 	%r21, 0;
	st.shared.u32 	[_ZZ13simpleReduce1PfS_iE1s], %r21;
$L__BB0_4:
	bar.sync 	0;
	and.b32  	%r5, %r1, 3;
	setp.lt.u32 	%p3, %r1, 4;
	mov.b32 	%r29, 0;
	@%p3 bra 	$L__BB0_15;
	and.b32  	%r29, %r1, 2044;
	neg.s32 	%r27, %r3;
	mov.b32 	%r28, 0;
$L__BB0_6:
	setp.ne.s32 	%p4, %r27, 0;
	@%p4 bra 	$L__BB0_8;
	ld.shared.f32 	%f4, [_ZZ13simpleReduce1PfS_iE1s];
	add.f32 	%f5, %f15, %f4;
	st.shared.f32 	[_ZZ13simpleReduce1PfS_iE1s], %f5;
$L__BB0_8:
	bar.sync 	0;
	add.s32 	%r24, %r28, 1;
	setp.ne.s32 	%p5, %r3, %r24;
	@%p5 bra 	$L__BB0_10;
	ld.shared.f32 	%f6, [_ZZ13simpleReduce1PfS_iE1s];
	add.f32 	%f7, %f15, %f6;
	st.shared.f32 	[_ZZ13simpleReduce1PfS_iE1s], %f7;
$L__BB0_10:
	bar.sync 	0;
	add.s32 	%r25, %r28, 2;
	setp.ne.s32 	%p6, %r3, %r25;
	@%p6 bra 	$L__BB0_12;
	ld.shared.f32 	%f8, [_ZZ13simpleReduce1PfS_iE1s];
	add.f32 	%f9, %f15, %f8;
	st.shared.f32 	[_ZZ13simpleReduce1PfS_iE1s], %f9;
$L__BB0_12:
	bar.sync 	0;
	add.s32 	%r26, %r28, 3;
	setp.ne.s32 	%p7, %r3, %r26;
	@%p7 bra 	$L__BB0_14;
	ld.shared.f32 	%f10, [_ZZ13simpleReduce1PfS_iE1s];
	add.f32 	%f11, %f15, %f10;
	st.shared.f32 	[_ZZ13simpleReduce1PfS_iE1s], %f11;
$L__BB0_14:
	bar.sync 	0;
	add.s32 	%r28, %r28, 4;
	add.s32 	%r27, %r27, 4;
	setp.ne.s32 	%p8, %r28, %r29;
	@%p8 bra 	$L__BB0_6;
$L__BB0_15:
	setp.eq.s32 	%p9, %r5, 0;
	@%p9 bra 	$L__BB0_20;
	sub.s32 	%r31, %r29, %r3;
	neg.s32 	%r30, %r5;
$L__BB0_17:
	.pragma "nounroll";
	setp.ne.s32 	%p10, %r31, 0;
	@%p10 bra 	$L__BB0_19;
	ld.shared.f32 	%f12, [_ZZ13simpleReduce1PfS_iE1s];
	add.f32 	%f13, %f15, %f12;
	st.shared.f32 	[_ZZ13simpleReduce1PfS_iE1s], %f13;
$L__BB0_19:
	bar.sync 	0;
	add.s32 	%r31, %r31, 1;
	add.s32 	%r30, %r30, 1;
	setp.ne.s32 	%p11, %r30, 0;
	@%p11 bra 	$L__BB0_17;
$L__BB0_20:
	setp.ne.s32 	%p12, %r3, 0;
	@%p12 bra 	$L__BB0_22;
	ld.shared.f32 	%f14, [_ZZ13simpleReduce1PfS_iE1s];
	mul.wide.u32 	%rd5, %r2, 4;
	add.s64 	%rd6, %rd1, %rd5;
	st.global.f32 	[%rd6], %f14;
$L__BB0_22:
	ret;

}
	// .globl	_Z19simpleReduce14floatPfS_i
.visible .entry _Z19simpleReduce14floatPfS_i(
	.param .u64 .ptr .align 1 _Z19simpleReduce14floatPfS_i_param_0,
	.param .u64 .ptr .align 1 _Z19simpleReduce14floatPfS_i_param_1,
	.param .u32 _Z19simpleReduce14floatPfS_i_param_2
)
{
	.reg .pred 	%p<13>;
	.reg .b32 	%r<36>;
	.reg .b32 	%f<22>;
	.reg .b64 	%rd<7>;
	// demoted variable
	.shared .align 4 .f32 _ZZ19simpleReduce14floatPfS_iE1s;
	ld.param.u64 	%rd2, [_Z19simpleReduce14floatPfS_i_param_1];
	ld.param.u32 	%r19, [_Z19simpleReduce14floatPfS_i_param_2];
	cvta.to.global.u64 	%rd1, %rd2;
	mov.u32 	%r1, %ntid.x;
	mov.u32 	%r20, %ctaid.x;
	mul.lo.s32 	%r2, %r1, %r20;
	mov.u32 	%r3, %tid.x;
	add.s32 	%r4, %r2, %r3;
	shr.s32 	%r21, %r19, 31;
	shr.u32 	%r22, %r21, 30;
	add.s32 	%r23, %r19, %r22;
	shr.s32 	%r24, %r23, 2;
	setp.ge.s32 	%p1, %r4, %r24;
	mov.f32 	%f21, 0f00000000;
	@%p1 bra 	$L__BB1_2;
	mul.wide.s32 	%rd3, %r4, 16;
	add.s64 	%rd4, %rd1, %rd3;
	ld.global.v4.f32 	{%f4, %f5, %f6, %f7}, [%rd4];
	add.f32 	%f8, %f4, %f5;
	add.f32 	%f9, %f8, %f6;
	add.f32 	%f21, %f9, %f7;
$L__BB1_2:
	setp.ne.s32 	%p2, %r3, 0;
	@%p2 bra 	$L__BB1_4;
	mov.b32 	%r25, 0;
	st.shared.u32 	[_ZZ19simpleReduce14floatPfS_iE1s], %r25;
$L__BB1_4:
	bar.sync 	0;
	and.b32  	%r5, %r1, 3;
	setp.lt.u32 	%p3, %r1, 4;
	mov.b32 	%r33, 0;
	@%p3 bra 	$L__BB1_15;
	and.b32  	%r33, %r1, 2044;
	neg.s32 	%r31, %r3;
	mov.b32 	%r32, 0;
$L__BB1_6:
	bar.sync 	0;
	setp.ne.s32 	%p4, %r31, 0;
	@%p4 bra 	$L__BB1_8;
	ld.shared.f32 	%f10, [_ZZ19simpleReduce14floatPfS_iE1s];
	add.f32 	%f11, %f21, %f10;
	st.shared.f32 	[_ZZ19simpleReduce14floatPfS_iE1s], %f11;
$L__BB1_8:
	bar.sync 	0;
	add.s32 	%r28, %r32, 1;
	bar.sync 	0;
	setp.ne.s32 	%p5, %r3, %r28;
	@%p5 bra 	$L__BB1_10;
	ld.shared.f32 	%f12, [_ZZ19simpleReduce14floatPfS_iE1s];
	add.f32 	%f13, %f21, %f12;
	st.shared.f32 	[_ZZ19simpleReduce14floatPfS_iE1s], %f13;
$L__BB1_10:
	bar.sync 	0;
	add.s32 	%r29, %r32, 2;
	bar.sync 	0;
	setp.ne.s32 	%p6, %r3, %r29;
	@%p6 bra 	$L__BB1_12;
	ld.shared.f32 	%f14, [_ZZ19simpleReduce14floatPfS_iE1s];
	add.f32 	%f15, %f21, %f14;
	st.shared.f32 	[_ZZ19simpleReduce14floatPfS_iE1s], %f15;
$L__BB1_12:
	bar.sync 	0;
	add.s32 	%r30, %r32, 3;
	bar.sync 	0;
	setp.ne.s32 	%p7, %r3, %r30;
	@%p7 bra 	$L__BB1_14;
	ld.shared.f32 	%f16, [_ZZ19simpleReduce14floatPfS_iE1s];
	add.f32 	%f17, %f21, %f16;
	st.shared.f32 	[_ZZ19simpleReduce14floatPfS_iE1s], %f17;
$L__BB1_14:
	bar.sync 	0;
	add.s32 	%r32, %r32, 4;
	add.s32 	%r31, %r31, 4;
	setp.ne.s32 	%p8, %r32, %r33;
	@%p8 bra 	$L__BB1_6;
$L__BB1_15:
	setp.eq.s32 	%p9, %r5, 0;
	@%p9 bra 	$L__BB1_20;
	sub.s32 	%r35, %r33, %r3;
	neg.s32 	%r34, %r5;
$L__BB1_17:
	.pragma "nounroll";
	bar.sync 	0;
	setp.ne.s32 	%p10, %r35, 0;
	@%p10 bra 	$L__BB1_19;
	ld.shared.f32 	%f18, [_ZZ19simpleReduce14floatPfS_iE1s];
	add.f32 	%f19, %f21, %f18;
	st.shared.f32 	[_ZZ19simpleReduce14floatPfS_iE1s], %f19;
$L__BB1_19:
	bar.sync 	0;
	add.s32 	%r35, %r35, 1;
	add.s32 	%r34, %r34, 1;
	setp.ne.s32 	%p11, %r34, 0;
	@%p11 bra 	$L__BB1_17;
$L__BB1_20:
	setp.ne.s32 	%p12, %r3, 0;
	@%p12 bra 	$L__BB1_22;
	ld.shared.f32 	%f20, [_ZZ19simpleReduce14floatPfS_iE1s];
	mul.wide.u32 	%rd5, %r2, 4;
	add.s64 	%rd6, %rd1, %rd5;
	st.global.f32 	[%rd6], %f20;
$L__BB1_22:
	ret;

}
	// .globl	_Z13simpleReduce2PfS_i
.visible .entry _Z13simpleReduce2PfS_i(
	.param .u64 .ptr .align 1 _Z13simpleReduce2PfS_i_param_0,
	.param .u64 .ptr .align 1 _Z13simpleReduce2PfS_i_param_1,
	.param .u32 _Z13simpleReduce2PfS_i_param_2
)
{
	.reg .pred 	%p<13>;
	.reg .b32 	%r<45>;
	.reg .b32 	%f<18>;
	.reg .b64 	%rd<7>;
	// demoted variable
	.shared .align 4 .b8 _ZZ13simpleReduce2PfS_iE6buffer[512];
	ld.param.u64 	%rd2, [_Z13simpleReduce2PfS_i_param_1];
	ld.param.u32 	%r22, [_Z13simpleReduce2PfS_i_param_2];
	cvta.to.global.u64 	%rd1, %rd2;
	mov.u32 	%r1, %ntid.x;
	mov.u32 	%r23, %ctaid.x;
	mul.lo.s32 	%r2, %r1, %r23;
	mov.u32 	%r3, %tid.x;
	add.s32 	%r4, %r2, %r3;
	setp.ge.s32 	%p1, %r4, %r22;
	@%p1 bra 	$L__BB2_2;
	mul.wide.s32 	%rd3, %r4, 4;
	add.s64 	%rd4, %rd1, %rd3;
	ld.global.f32 	%f1, [%rd4];
	shl.b32 	%r28, %r3, 2;
	mov.u32 	%r29, _ZZ13simpleReduce2PfS_iE6buffer;
	add.s32 	%r30, %r29, %r28;
	st.shared.f32 	[%r30], %f1;
	bra.uni 	$L__BB2_3;
$L__BB2_2:
	shl.b32 	%r24, %r3, 2;
	mov.u32 	%r25, _ZZ13simpleReduce2PfS_iE6buffer;
	add.s32 	%r26, %r25, %r24;
	mov.b32 	%r27, 0;
	st.shared.u32 	[%r26], %r27;
$L__BB2_3:
	bar.sync 	0;
	setp.lt.u32 	%p2, %r1, 2;
	@%p2 bra 	$L__BB2_21;
	add.s32 	%r5, %r1, -1;
	add.s32 	%r32, %r1, -2;
	and.b32  	%r6, %r5, 3;
	setp.lt.u32 	%p3, %r32, 3;
	mov.b32 	%r42, 1;
	@%p3 bra 	$L__BB2_16;
	mov.u32 	%r35, _ZZ13simpleReduce2PfS_iE6buffer;
	add.s32 	%r39, %r35, 16;
	and.b32  	%r36, %r5, -4;
	neg.s32 	%r41, %r36;
	mov.b32 	%r40, 0;
$L__BB2_6:
	setp.ne.s32 	%p4, %r3, 0;
	@%p4 bra 	$L__BB2_8;
	ld.shared.f32 	%f2, [%r39+-12];
	ld.shared.f32 	%f3, [_ZZ13simpleReduce2PfS_iE6buffer];
	add.f32 	%f4, %f2, %f3;
	st.shared.f32 	[_ZZ13simpleReduce2PfS_iE6buffer], %f4;
$L__BB2_8:
	setp.ne.s32 	%p5, %r3, 0;
	bar.sync 	0;
	@%p5 bra 	$L__BB2_10;
	ld.shared.f32 	%f5, [%r39+-8];
	ld.shared.f32 	%f6, [_ZZ13simpleReduce2PfS_iE6buffer];
	add.f32 	%f7, %f5, %f6;
	st.shared.f32 	[_ZZ13simpleReduce2PfS_iE6buffer], %f7;
$L__BB2_10:
	setp.ne.s32 	%p6, %r3, 0;
	bar.sync 	0;
	@%p6 bra 	$L__BB2_12;
	ld.shared.f32 	%f8, [%r39+-4];
	ld.shared.f32 	%f9, [_ZZ13simpleReduce2PfS_iE6buffer];
	add.f32 	%f10, %f8, %f9;
	st.shared.f32 	[_ZZ13simpleReduce2PfS_iE6buffer], %f10;
$L__BB2_12:
	setp.ne.s32 	%p7, %r3, 0;
	bar.sync 	0;
	@%p7 bra 	$L__BB2_14;
	ld.shared.f32 	%f11, [%r39];
	ld.shared.f32 	%f12, [_ZZ13simpleReduce2PfS_iE6buffer];
	add.f32 	%f13, %f11, %f12;
	st.shared.f32 	[_ZZ13simpleReduce2PfS_iE6buffer], %f13;
$L__BB2_14:
	bar.sync 	0;
	add.s32 	%r41, %r41, 4;
	add.s32 	%r40, %r40, 4;
	add.s32 	%r39, %r39, 16;
	setp.ne.s32 	%p8, %r41, 0;
	@%p8 bra 	$L__BB2_6;
	add.s32 	%r42, %r40, 1;
$L__BB2_16:
	setp.eq.s32 	%p9, %r6, 0;
	@%p9 bra 	$L__BB2_21;
	shl.b32 	%r37, %r42, 2;
	mov.u32 	%r38, _ZZ13simpleReduce2PfS_iE6buffer;
	add.s32 	%r44, %r38, %r37;
	neg.s32 	%r43, %r6;
$L__BB2_18:
	.pragma "nounroll";
	setp.ne.s32 	%p10, %r3, 0;
	@%p10 bra 	$L__BB2_20;
	ld.shared.f32 	%f14, [%r44];
	ld.shared.f32 	%f15, [_ZZ13simpleReduce2PfS_iE6buffer];
	add.f32 	%f16, %f14, %f15;
	st.shared.f32 	[_ZZ13simpleReduce2PfS_iE6buffer], %f16;
$L__BB2_20:
	bar.sync 	0;
	add.s32 	%r44, %r44, 4;
	add.s32 	%r43, %r43, 1;
	setp.ne.s32 	%p11, %r43, 0;
	@%p11 bra 	$L__BB2_18;
$L__BB2_21:
	setp.ne.s32 	%p12, %r3, 0;
	@%p12 bra 	$L__BB2_23;
	ld.shared.f32 	%f17, [_ZZ13simpleReduce2PfS_iE6buffer];
	mul.wide.u32 	%rd5, %r2, 4;
	add.s64 	%rd6, %rd1, %rd5;
	st.global.f32 	[%rd6], %f17;
$L__BB2_23:
	ret;

}
	// .globl	_Z9bigReducePfS_i
.visible .entry _Z9bigReducePfS_i(
	.param .u64 .ptr .align 1 _Z9bigReducePfS_i_param_0,
	.param .u64 .ptr .align 1 _Z9bigReducePfS_i_param_1,
	.param .u32 _Z9bigReducePfS_i_param_2
)
{
	.reg .pred 	%p<9>;
	.reg .b32 	%r<29>;
	.reg .b32 	%f<29>;
	.reg .b64 	%rd<7>;
	// demoted variable
	.shared .align 4 .b8 _ZZ9bigReducePfS_iE12threadBuffer[16];
	ld.param.u64 	%rd2, [_Z9bigReducePfS_i_param_1];
	ld.param.u32 	%r6, [_Z9bigReducePfS_i_param_2];
	cvta.to.global.u64 	%rd1, %rd2;
	mov.u32 	%r1, %ntid.x;
	mov.u32 	%r2, %ctaid.x;
	mov.u32 	%r3, %tid.x;
	mad.lo.s32 	%r4, %r1, %r2, %r3;
	shr.s32 	%r7, %r6, 31;
	shr.u32 	%r8, %r7, 30;
	add.s32 	%r9, %r6, %r8;
	shr.s32 	%r10, %r9, 2;
	setp.ge.s32 	%p1, %r4, %r10;
	mov.f32 	%f28, 0f00000000;
	@%p1 bra 	$L__BB3_2;
	mul.wide.s32 	%rd3, %r4, 16;
	add.s64 	%rd4, %rd1, %rd3;
	ld.global.v4.f32 	{%f5, %f6, %f7, %f8}, [%rd4];
	add.f32 	%f9, %f5, %f6;
	add.f32 	%f10, %f9, %f7;
	add.f32 	%f28, %f10, %f8;
$L__BB3_2:
	mov.b32 	%r11, %f28;
	shfl.sync.down.b32	%r12|%p2, %r11, 16, 31, -1;
	mov.b32 	%f11, %r12;
	add.f32 	%f12, %f28, %f11;
	mov.b32 	%r13, %f12;
	shfl.sync.down.b32	%r14|%p3, %r13, 8, 31, -1;
	mov.b32 	%f13, %r14;
	add.f32 	%f14, %f12, %f13;
	mov.b32 	%r15, %f14;
	shfl.sync.down.b32	%r16|%p4, %r15, 4, 31, -1;
	mov.b32 	%f15, %r16;
	add.f32 	%f16, %f14, %f15;
	mov.b32 	%r17, %f16;
	shfl.sync.down.b32	%r18|%p5, %r17, 2, 31, -1;
	mov.b32 	%f17, %r18;
	add.f32 	%f18, %f16, %f17;
	mov.b32 	%r19, %f18;
	shfl.sync.down.b32	%r20|%p6, %r19, 1, 31, -1;
	mov.b32 	%f19, %r20;
	add.f32 	%f3, %f18, %f19;
	mov.u32 	%r21, %tid.y;
	mov.u32 	%r22, %tid.z;
	mov.u32 	%r23, %ntid.y;
	mad.lo.s32 	%r24, %r22, %r23, %r21;
	mad.lo.s32 	%r5, %r24, %r1, %r3;
	and.b32  	%r25, %r5, 31;
	setp.ne.s32 	%p7, %r25, 0;
	@%p7 bra 	$L__BB3_4;
	shr.u32 	%r26, %r5, 3;
	mov.u32 	%r27, _ZZ9bigReducePfS_iE12threadBuffer;
	add.s32 	%r28, %r27, %r26;
	st.shared.f32 	[%r28], %f3;
$L__BB3_4:
	bar.sync 	0;
	setp.ne.s32 	%p8, %r3, 0;
	@%p8 bra 	$L__BB3_6;
	ld.shared.f32 	%f20, [_ZZ9bigReducePfS_iE12threadBuffer];
	add.f32 	%f21, %f20, 0f00000000;
	ld.shared.f32 	%f22, [_ZZ9bigReducePfS_iE12threadBuffer+4];
	add.f32 	%f23, %f21, %f22;
	ld.shared.f32 	%f24, [_ZZ9bigReducePfS_iE12threadBuffer+8];
	add.f32 	%f25, %f23, %f24;
	ld.shared.f32 	%f26, [_ZZ9bigReducePfS_iE12threadBuffer+12];
	add.f32 	%f27, %f25, %f26;
	mul.wide.u32 	%rd5, %r2, 4;
	add.s64 	%rd6, %rd1, %rd5;
	st.global.f32 	[%rd6], %f27;
$L__BB3_6:
	ret;

}
	// .globl	_Z17bigReduceNoFloat4PfS_i
.visible .entry _Z17bigReduceNoFloat4PfS_i(
	.param .u64 .ptr .align 1 _Z17bigReduceNoFloat4PfS_i_param_0,
	.param .u64 .ptr .align 1 _Z17bigReduceNoFloat4PfS_i_param_1,
	.param .u32 _Z17bigReduceNoFloat4PfS_i_param_2
)
{
	.reg .pred 	%p<9>;
	.reg .b32 	%r<26>;
	.reg .b32 	%f<23>;
	.reg .b64 	%rd<7>;
	// demoted variable
	.shared .align 4 .b8 _ZZ17bigReduceNoFloat4PfS_iE12threadBuffer[16];
	ld.param.u64 	%rd2, [_Z17bigReduceNoFloat4PfS_i_param_1];
	ld.param.u32 	%r6, [_Z17bigReduceNoFloat4PfS_i_param_2];
	cvta.to.global.u64 	%rd1, %rd2;
	mov.u32 	%r1, %ntid.x;
	mov.u32 	%r7, %ctaid.x;
	mul.lo.s32 	%r2, %r1, %r7;
	mov.u32 	%r3, %tid.x;
	add.s32 	%r4, %r2, %r3;
	setp.ge.s32 	%p1, %r4, %r6;
	mov.f32 	%f22, 0f00000000;
	@%p1 bra 	$L__BB4_2;
	mul.wide.s32 	%rd3, %r4, 4;
	add.s64 	%rd4, %rd1, %rd3;
	ld.global.f32 	%f22, [%rd4];
$L__BB4_2:
	mov.b32 	%r8, %f22;
	shfl.sync.down.b32	%r9|%p2, %r8, 16, 31, -1;
	mov.b32 	%f5, %r9;
	add.f32 	%f6, %f22, %f5;
	mov.b32 	%r10, %f6;
	shfl.sync.down.b32	%r11|%p3, %r10, 8, 31, -1;
	mov.b32 	%f7, %r11;
	add.f32 	%f8, %f6, %f7;
	mov.b32 	%r12, %f8;
	shfl.sync.down.b32	%r13|%p4, %r12, 4, 31, -1;
	mov.b32 	%f9, %r13;
	add.f32 	%f10, %f8, %f9;
	mov.b32 	%r14, %f10;
	shfl.sync.down.b32	%r15|%p5, %r14, 2, 31, -1;
	mov.b32 	%f11, %r15;
	add.f32 	%f12, %f10, %f11;
	mov.b32 	%r16, %f12;
	shfl.sync.down.b32	%r17|%p6, %r16, 1, 31, -1;
	mov.b32 	%f13, %r17;
	add.f32 	%f3, %f12, %f13;
	mov.u32 	%r18, %tid.y;
	mov.u32 	%r19, %tid.z;
	mov.u32 	%r20, %ntid.y;
	mad.lo.s32 	%r21, %r19, %r20, %r18;
	mad.lo.s32 	%r5, %r21, %r1, %r3;
	and.b32  	%r22, %r5, 31;
	setp.ne.s32 	%p7, %r22, 0;
	@%p7 bra 	$L__BB4_4;
	shr.u32 	%r23, %r5, 3;
	mov.u32 	%r24, _ZZ17bigReduceNoFloat4PfS_iE12threadBuffer;
	add.s32 	%r25, %r24, %r23;
	st.shared.f32 	[%r25], %f3;
$L__BB4_4:
	bar.sync 	0;
	setp.ne.s32 	%p8, %r3, 0;
	@%p8 bra 	$L__BB4_6;
	ld.shared.f32 	%f14, [_ZZ17bigReduceNoFloat4PfS_iE12threadBuffer];
	add.f32 	%f15, %f14, 0f00000000;
	ld.shared.f32 	%f16, [_ZZ17bigReduceNoFloat4PfS_iE12threadBuffer+4];
	add.f32 	%f17, %f15, %f16;
	ld.shared.f32 	%f18, [_ZZ17bigReduceNoFloat4PfS_iE12threadBuffer+8];
	add.f32 	%f19, %f17, %f18;
	ld.shared.f32 	%f20, [_ZZ17bigReduceNoFloat4PfS_iE12threadBuffer+12];
	add.f32 	%f21, %f19, %f20;
	mul.wide.u32 	%rd5, %r2, 4;
	add.s64 	%rd6, %rd1, %rd5;
	st.global.f32 	[%rd6], %f21;
$L__BB4_6:
	ret;

}
	// .globl	_ZN3cub18CUB_300001_SM_10006detail11EmptyKernelIvEEvv
.visible .entry _ZN3cub18CUB_300001_SM_10006detail11EmptyKernelIvEEvv()
{


	ret;

}


// ===== COMPILED SASS (sm_100) =====

	.target	sm_100

	.elftype	@"ET_EXEC"


//--------------------- .note.nv.tkinfo           --------------------------
	.section	.note.nv.tkinfo,"",@"SHT_NOTE"
	.sectionflags	@"SHF_NOTE_NV_TKINFO"
	.tkinfo
        /*0018*/ 	.word	0x00000002
        /*0030*/ 	.string	""
        /*0030*/ 	.string	"ptxas"
        /*0030*/ 	.string	"Cuda compilation tools, release 13.0, V13.0.88"
        /*0030*/ 	.string	"Build cuda_13.0.r13.0/compiler.36424714_0"
        /*0030*/ 	.string	"-arch sm_100 -m 64 "



//--------------------- .note.nv.cuinfo           --------------------------
	.section	.note.nv.cuinfo,"",@"SHT_NOTE"
	.sectionflags	@"SHF_NOTE_NV_CUINFO"
        /*0018*/ 	.short	0x0002
        /*001a*/ 	.short	0x0064
        /*001c*/ 	.short	0x0082
	.zero		2


//--------------------- .nv.info                  --------------------------
	.section	.nv.info,"",@"SHT_CUDA_INFO"
	.align	4


	//----- nvinfo : EIATTR_REGCOUNT
	.align		4
        /*0000*/ 	.byte	0x04, 0x2f
        /*0002*/ 	.short	(.L_41 - .L_40)
	.align		4
.L_40:
        /*0004*/ 	.word	index@(_Z13simpleReduce1PfS_i)
        /*0008*/ 	.word	0x0000000d


	//----- nvinfo : EIATTR_FRAME_SIZE
	.align		4
.L_41:
        /*000c*/ 	.byte	0x04, 0x11
        /*000e*/ 	.short	(.L_43 - .L_42)
	.align		4
.L_42:
        /*0010*/ 	.word	index@(_Z13simpleReduce1PfS_i)
        /*0014*/ 	.word	0x00000000


	//----- nvinfo : EIATTR_REGCOUNT
	.align		4
.L_43:
        /*0018*/ 	.byte	0x04, 0x2f
        /*001a*/ 	.short	(.L_45 - .L_44)
	.align		4
.L_44:
        /*001c*/ 	.word	index@(_Z19simpleReduce14floatPfS_i)
        /*0020*/ 	.word	0x0000000d


	//----- nvinfo : EIATTR_FRAME_SIZE
	.align		4
.L_45:
        /*0024*/ 	.byte	0x04, 0x11
        /*0026*/ 	.short	(.L_47 - .L_46)
	.align		4
.L_46:
        /*0028*/ 	.word	index@(_Z19simpleReduce14floatPfS_i)
        /*002c*/ 	.word	0x00000000


	//----- nvinfo : EIATTR_REGCOUNT
	.align		4
.L_47:
        /*0030*/ 	.byte	0x04, 0x2f
        /*0032*/ 	.short	(.L_49 - .L_48)
	.align		4
.L_48:
        /*0034*/ 	.word	index@(_Z13simpleReduce2PfS_i)
        /*0038*/ 	.word	0x0000000e


	//----- nvinfo : EIATTR_FRAME_SIZE
	.align		4
.L_49:
        /*003c*/ 	.byte	0x04, 0x11
        /*003e*/ 	.short	(.L_51 - .L_50)
	.align		4
.L_50:
        /*0040*/ 	.word	index@(_Z13simpleReduce2PfS_i)
        /*0044*/ 	.word	0x00000000


	//----- nvinfo : EIATTR_REGCOUNT
	.align		4
.L_51:
        /*0048*/ 	.byte	0x04, 0x2f
        /*004a*/ 	.short	(.L_53 - .L_52)
	.align		4
.L_52:
        /*004c*/ 	.word	index@(_Z9bigReducePfS_i)
        /*0050*/ 	.word	0x0000000c


	//----- nvinfo : EIATTR_FRAME_SIZE
	.align		4
.L_53:
        /*0054*/ 	.byte	0x04, 0x11
        /*0056*/ 	.short	(.L_55 - .L_54)
	.align		4
.L_54:
        /*0058*/ 	.word	index@(_Z9bigReducePfS_i)
        /*005c*/ 	.word	0x00000000


	//----- nvinfo : EIATTR_REGCOUNT
	.align		4
.L_55:
        /*0060*/ 	.byte	0x04, 0x2f
        /*0062*/ 	.short	(.L_57 - .L_56)
	.align		4
.L_56:
        /*0064*/ 	.word	index@(_Z17bigReduceNoFloat4PfS_i)
        /*0068*/ 	.word	0x0000000e


	//----- nvinfo : EIATTR_FRAME_SIZE
	.align		4
.L_57:
        /*006c*/ 	.byte	0x04, 0x11
        /*006e*/ 	.short	(.L_59 - .L_58)
	.align		4
.L_58:
        /*0070*/ 	.word	index@(_Z17bigReduceNoFloat4PfS_i)
        /*0074*/ 	.word	0x00000000


	//----- nvinfo : EIATTR_REGCOUNT
	.align		4
.L_59:
        /*0078*/ 	.byte	0x04, 0x2f
        /*007a*/ 	.short	(.L_61 - .L_60)
	.align		4
.L_60:
        /*007c*/ 	.word	index@(_ZN3cub18CUB_300001_SM_10006detail11EmptyKernelIvEEvv)
        /*0080*/ 	.word	0x00000004


	//----- nvinfo : EIATTR_FRAME_SIZE
	.align		4
.L_61:
        /*0084*/ 	.byte	0x04, 0x11
        /*0086*/ 	.short	(.L_63 - .L_62)
	.align		4
.L_62:
        /*0088*/ 	.word	index@(_ZN3cub18CUB_300001_SM_10006detail11EmptyKernelIvEEvv)
        /*008c*/ 	.word	0x00000000


	//----- nvinfo : EIATTR_MIN_STACK_SIZE
	.align		4
.L_63:
        /*0090*/ 	.byte	0x04, 0x12
        /*0092*/ 	.short	(.L_65 - .L_64)
	.align		4
.L_64:
        /*0094*/ 	.word	index@(_ZN3cub18CUB_300001_SM_10006detail11EmptyKernelIvEEvv)
        /*0098*/ 	.word	0x00000000


	//----- nvinfo : EIATTR_MIN_STACK_SIZE
	.align		4
.L_65:
        /*009c*/ 	.byte	0x04, 0x12
        /*009e*/ 	.short	(.L_67 - .L_66)
	.align		4
.L_66:
        /*00a0*/ 	.word	index@(_Z17bigReduceNoFloat4PfS_i)
        /*00a4*/ 	.word	0x00000000


	//----- nvinfo : EIATTR_MIN_STACK_SIZE
	.align		4
.L_67:
        /*00a8*/ 	.byte	0x04, 0x12
        /*00aa*/ 	.short	(.L_69 - .L_68)
	.align		4
.L_68:
        /*00ac*/ 	.word	index@(_Z9bigReducePfS_i)
        /*00b0*/ 	.word	0x00000000


	//----- nvinfo : EIATTR_MIN_STACK_SIZE
	.align		4
.L_69:
        /*00b4*/ 	.byte	0x04, 0x12
        /*00b6*/ 	.short	(.L_71 - .L_70)
	.align		4
.L_70:
        /*00b8*/ 	.word	index@(_Z13simpleReduce2PfS_i)
        /*00bc*/ 	.word	0x00000000


	//----- nvinfo : EIATTR_MIN_STACK_SIZE
	.align		4
.L_71:
        /*00c0*/ 	.byte	0x04, 0x12
        /*00c2*/ 	.short	(.L_73 - .L_72)
	.align		4
.L_72:
        /*00c4*/ 	.word	index@(_Z19simpleReduce14floatPfS_i)
        /*00c8*/ 	.word	0x00000000


	//----- nvinfo : EIATTR_MIN_STACK_SIZE
	.align		4
.L_73:
        /*00cc*/ 	.byte	0x04, 0x12
        /*00ce*/ 	.short	(.L_75 - .L_74)
	.align		4
.L_74:
        /*00d0*/ 	.word	index@(_Z13simpleReduce1PfS_i)
        /*00d4*/ 	.word	0x00000000
.L_75:


//--------------------- .nv.compat                --------------------------
	.section	.nv.compat,"",@"SHT_CUDA_COMPAT_INFO"
	.align	4
        /*0000*/ 	.byte	0x02, 0x09, 0x00, 0x00, 0x02, 0x02, 0x01, 0x00, 0x02, 0x05, 0x05, 0x00, 0x03, 0x07, 0x01, 0x01
        /*0010*/ 	.byte	0x02, 0x03, 0x00, 0x00, 0x02, 0x06, 0x01, 0x00, 0x04, 0x0b, 0x08, 0x00, 0x09, 0x00, 0x00, 0x00
        /*0020*/ 	.byte	0x00, 0x00, 0x00, 0x00


//--------------------- .nv.info._ZN3cub18CUB_300001_SM_10006detail11EmptyKernelIvEEvv --------------------------
	.section	.nv.info._ZN3cub18CUB_300001_SM_10006detail11EmptyKernelIvEEvv,"",@"SHT_CUDA_INFO"
	.sectionflags	@""
	.align	4


	//----- nvinfo : EIATTR_CUDA_API_VERSION
	.align		4
        /*0000*/ 	.byte	0x04, 0x37
        /*0002*/ 	.short	(.L_77 - .L_76)
.L_76:
        /*0004*/ 	.word	0x00000082


	//----- nvinfo : EIATTR_SPARSE_MMA_MASK
	.align		4
.L_77:
        /*0008*/ 	.byte	0x03, 0x50
        /*000a*/ 	.short	0x0000


	//----- nvinfo : EIATTR_MAXREG_COUNT
	.align		4
        /*000c*/ 	.byte	0x03, 0x1b
        /*000e*/ 	.short	0x00ff


	//----- nvinfo : EIATTR_MERCURY_ISA_VERSION
	.align		4
        /*0010*/ 	.byte	0x03, 0x5f
        /*0012*/ 	.short	0x0101


	//----- nvinfo : EIATTR_VRC_CTA_INIT_COUNT
	.align		4
        /*0014*/ 	.byte	0x02, 0x4a
	.zero		1
	.zero		1


	//----- nvinfo : EIATTR_EXIT_INSTR_OFFSETS
	.align		4
        /*0018*/ 	.byte	0x04, 0x1c
        /*001a*/ 	.short	(.L_79 - .L_78)


	//   ....[0]....
.L_78:
        /*001c*/ 	.word	0x00000010


	//----- nvinfo : EIATTR_SW_WAR
	.align		4
.L_79:
        /*0020*/ 	.byte	0x04, 0x36
        /*0022*/ 	.short	(.L_81 - .L_80)
.L_80:
        /*0024*/ 	.word	0x00000008
.L_81:


//--------------------- .nv.info._Z17bigReduceNoFloat4PfS_i --------------------------
	.section	.nv.info._Z17bigReduceNoFloat4PfS_i,"",@"SHT_CUDA_INFO"
	.sectionflags	@""
	.align	4


	//----- nvinfo : EIATTR_CUDA_API_VERSION
	.align		4
        /*0000*/ 	.byte	0x04, 0x37
        /*0002*/ 	.short	(.L_83 - .L_82)
.L_82:
        /*0004*/ 	.word	0x00000082


	//----- nvinfo : EIATTR_KPARAM_INFO
	.align		4
.L_83:
        /*0008*/ 	.byte	0x04, 0x17
        /*000a*/ 	.short	(.L_85 - .L_84)
.L_84:
        /*000c*/ 	.word	0x00000000
        /*0010*/ 	.short	0x0002
        /*0012*/ 	.short	0x0010
        /*0014*/ 	.byte	0x00, 0xf0, 0x11, 0x00


	//----- nvinfo : EIATTR_KPARAM_INFO
	.align		4
.L_85:
        /*0018*/ 	.byte	0x04, 0x17
        /*001a*/ 	.short	(.L_87 - .L_86)
.L_86:
        /*001c*/ 	.word	0x00000000
        /*0020*/ 	.short	0x0001
        /*0022*/ 	.short	0x0008
        /*0024*/ 	.byte	0x00, 0xf5, 0x21, 0x00


	//----- nvinfo : EIATTR_KPARAM_INFO
	.align		4
.L_87:
        /*0028*/ 	.byte	0x04, 0x17
        /*002a*/ 	.short	(.L_89 - .L_88)
.L_88:
        /*002c*/ 	.word	0x00000000
        /*0030*/ 	.short	0x0000
        /*0032*/ 	.short	0x0000
        /*0034*/ 	.byte	0x00, 0xf5, 0x21, 0x00


	//----- nvinfo : EIATTR_SPARSE_MMA_MASK
	.align		4
.L_89:
        /*0038*/ 	.byte	0x03, 0x50
        /*003a*/ 	.short	0x0000


	//----- nvinfo : EIATTR_MAXREG_COUNT
	.align		4
        /*003c*/ 	.byte	0x03, 0x1b
        /*003e*/ 	.short	0x00ff


	//----- nvinfo : EIATTR_NUM_BARRIERS
	.align		4
        /*0040*/ 	.byte	0x02, 0x4c
        /*0042*/ 	.byte	0x01
	.zero		1


	//----- nvinfo : EIATTR_MERCURY_ISA_VERSION
	.align		4
        /*0044*/ 	.byte	0x03, 0x5f
        /*0046*/ 	.short	0x0101


	//----- nvinfo : EIATTR_COOP_GROUP_MASK_REGIDS
	.align		4
        /*0048*/ 	.byte	0x04, 0x29
        /*004a*/ 	.short	(.L_91 - .L_90)


	//   ....[0]....
.L_90:
        /*004c*/ 	.word	0xffffffff


	//   ....[1]....
        /*0050*/ 	.word	0xffffffff


	//   ....[2]....
        /*0054*/ 	.word	0xffffffff


	//   ....[3]....
        /*0058*/ 	.word	0xffffffff


	//   ....[4]....
        /*005c*/ 	.word	0xffffffff


	//----- nvinfo : EIATTR_COOP_GROUP_INSTR_OFFSETS
	.align		4
.L_91:
        /*0060*/ 	.byte	0x04, 0x28
        /*0062*/ 	.short	(.L_93 - .L_92)


	//   ....[0]....
.L_92:
        /*0064*/ 	.word	0x00000140


	//   ....[1]....
        /*0068*/ 	.word	0x00000170


	//   ....[2]....
        /*006c*/ 	.word	0x000001a0


	//   ....[3]....
        /*0070*/ 	.word	0x000001d0


	//   ....[4]....
        /*0074*/ 	.word	0x00000200


	//----- nvinfo : EIATTR_VRC_CTA_INIT_COUNT
	.align		4
.L_93:
        /*0078*/ 	.byte	0x02, 0x4a
	.zero		1
	.zero		1


	//----- nvinfo : EIATTR_EXIT_INSTR_OFFSETS
	.align		4
        /*007c*/ 	.byte	0x04, 0x1c
        /*007e*/ 	.short	(.L_95 - .L_94)


	//   ....[0]....
.L_94:
        /*0080*/ 	.word	0x00000240


	//   ....[1]....
        /*0084*/ 	.word	0x00000300


	//----- nvinfo : EIATTR_CBANK_PARAM_SIZE
	.align		4
.L_95:
        /*0088*/ 	.byte	0x03, 0x19
        /*008a*/ 	.short	0x0014


	//----- nvinfo : EIATTR_PARAM_CBANK
	.align		4
        /*008c*/ 	.byte	0x04, 0x0a
        /*008e*/ 	.short	(.L_97 - .L_96)
	.align		4
.L_96:
        /*0090*/ 	.word	index@(.nv.constant0._Z17bigReduceNoFloat4PfS_i)
        /*0094*/ 	.short	0x0380
        /*0096*/ 	.short	0x0014


	//----- nvinfo : EIATTR_SW_WAR
	.align		4
.L_97:
        /*0098*/ 	.byte	0x04, 0x36
        /*009a*/ 	.short	(.L_99 - .L_98)
.L_98:
        /*009c*/ 	.word	0x00000008
.L_99:


//--------------------- .nv.info._Z9bigReducePfS_i --------------------------
	.section	.nv.info._Z9bigReducePfS_i,"",@"SHT_CUDA_INFO"
	.sectionflags	@""
	.align	4


	//----- nvinfo : EIATTR_CUDA_API_VERSION
	.align		4
        /*0000*/ 	.byte	0x04, 0x37
        /*0002*/ 	.short	(.L_101 - .L_100)
.L_100:
        /*0004*/ 	.word	0x00000082


	//----- nvinfo : EIATTR_KPARAM_INFO
	.align		4
.L_101:
        /*0008*/ 	.byte	0x04, 0x17
        /*000a*/ 	.short	(.L_103 - .L_102)
.L_102:
        /*000c*/ 	.word	0x00000000
        /*0010*/ 	.short	0x0002
        /*0012*/ 	.short	0x0010
        /*0014*/ 	.byte	0x00, 0xf0, 0x11, 0x00


	//----- nvinfo : EIATTR_KPARAM_INFO
	.align		4
.L_103:
        /*0018*/ 	.byte	0x04, 0x17
        /*001a*/ 	.short	(.L_105 - .L_104)
.L_104:
        /*001c*/ 	.word	0x00000000
        /*0020*/ 	.short	0x0001
        /*0022*/ 	.short	0x0008
        /*0024*/ 	.byte	0x00, 0xf5, 0x21, 0x00


	//----- nvinfo : EIATTR_KPARAM_INFO
	.align		4
.L_105:
        /*0028*/ 	.byte	0x04, 0x17
        /*002a*/ 	.short	(.L_107 - .L_106)
.L_106:
        /*002c*/ 	.word	0x00000000
        /*0030*/ 	.short	0x0000
        /*0032*/ 	.short	0x0000
        /*0034*/ 	.byte	0x00, 0xf5, 0x21, 0x00


	//----- nvinfo : EIATTR_SPARSE_MMA_MASK
	.align		4
.L_107:
        /*0038*/ 	.byte	0x03, 0x50
        /*003a*/ 	.short	0x0000


	//----- nvinfo : EIATTR_MAXREG_COUNT
	.align		4
        /*003c*/ 	.byte	0x03, 0x1b
        /*003e*/ 	.short	0x00ff


	//----- nvinfo : EIATTR_NUM_BARRIERS
	.align		4
        /*0040*/ 	.byte	0x02, 0x4c
        /*0042*/ 	.byte	0x01
	.zero		1


	//----- nvinfo : EIATTR_MERCURY_ISA_VERSION
	.align		4
        /*0044*/ 	.byte	0x03, 0x5f
        /*0046*/ 	.short	0x0101


	//----- nvinfo : EIATTR_COOP_GROUP_MASK_REGIDS
	.align		4
        /*0048*/ 	.byte	0x04, 0x29
        /*004a*/ 	.short	(.L_109 - .L_108)


	//   ....[0]....
.L_108:
        /*004c*/ 	.word	0xffffffff


	//   ....[1]....
        /*0050*/ 	.word	0xffffffff


	//   ....[2]....
        /*0054*/ 	.word	0xffffffff


	//   ....[3]....
        /*0058*/ 	.word	0xffffffff


	//   ....[4]....
        /*005c*/ 	.word	0xffffffff


	//----- nvinfo : EIATTR_COOP_GROUP_INSTR_OFFSETS
	.align		4
.L_109:
        /*0060*/ 	.byte	0x04, 0x28
        /*0062*/ 	.short	(.L_111 - .L_110)


	//   ....[0]....
.L_110:
        /*0064*/ 	.word	0x00000160


	//   ....[1]....
        /*0068*/ 	.word	0x00000190


	//   ....[2]....
        /*006c*/ 	.word	0x000001f0


	//   ....[3]....
        /*0070*/ 	.word	0x00000230


	//   ....[4]....
        /*0074*/ 	.word	0x00000250


	//----- nvinfo : EIATTR_VRC_CTA_INIT_COUNT
	.align		4
.L_111:
        /*0078*/ 	.byte	0x02, 0x4a
	.zero		1
	.zero		1


	//----- nvinfo : EIATTR_EXIT_INSTR_OFFSETS
	.align		4
        /*007c*/ 	.byte	0x04, 0x1c
        /*007e*/ 	.short	(.L_113 - .L_112)


	//   ....[0]....
.L_112:
        /*0080*/ 	.word	0x00000290


	//   ....[1]....
        /*0084*/ 	.word	0x00000350


	//----- nvinfo : EIATTR_CBANK_PARAM_SIZE
	.align		4
.L_113:
        /*0088*/ 	.byte	0x03, 0x19
        /*008a*/ 	.short	0x0014


	//----- nvinfo : EIATTR_PARAM_CBANK
	.align		4
        /*008c*/ 	.byte	0x04, 0x0a
        /*008e*/ 	.short	(.L_115 - .L_114)
	.align		4
.L_114:
        /*0090*/ 	.word	index@(.nv.constant0._Z9bigReducePfS_i)
        /*0094*/ 	.short	0x0380
        /*0096*/ 	.short	0x0014


	//----- nvinfo : EIATTR_SW_WAR
	.align		4
.L_115:
        /*0098*/ 	.byte	0x04, 0x36
        /*009a*/ 	.short	(.L_117 - .L_116)
.L_116:
        /*009c*/ 	.word	0x00000008
.L_117:


//--------------------- .nv.info._Z13simpleReduce2PfS_i --------------------------
	.section	.nv.info._Z13simpleReduce2PfS_i,"",@"SHT_CUDA_INFO"
	.sectionflags	@""
	.align	4


	//----- nvinfo : EIATTR_CUDA_API_VERSION
	.align		4
        /*0000*/ 	.byte	0x04, 0x37
        /*0002*/ 	.short	(.L_119 - .L_118)
.L_118:
        /*0004*/ 	.word	0x00000082


	//----- nvinfo : EIATTR_KPARAM_INFO
	.align		4
.L_119:
        /*0008*/ 	.byte	0x04, 0x17
        /*000a*/ 	.short	(.L_121 - .L_120)
.L_120:
        /*000c*/ 	.word	0x00000000
        /*0010*/ 	.short	0x0002
        /*0012*/ 	.short	0x0010
        /*0014*/ 	.byte	0x00, 0xf0, 0x11, 0x00


	//----- nvinfo : EIATTR_KPARAM_INFO
	.align		4
.L_121:
        /*0018*/ 	.byte	0x04, 0x17
        /*001a*/ 	.short	(.L_123 - .L_122)
.L_122:
        /*001c*/ 	.word	0x00000000
        /*0020*/ 	.short	0x0001
        /*0022*/ 	.short	0x0008
        /*0024*/ 	.byte	0x00, 0xf5, 0x21, 0x00


	//----- nvinfo : EIATTR_KPARAM_INFO
	.align		4
.L_123:
        /*0028*/ 	.byte	0x04, 0x17
        /*002a*/ 	.short	(.L_125 - .L_124)
.L_124:
        /*002c*/ 	.word	0x00000000
        /*0030*/ 	.short	0x0000
        /*0032*/ 	.short	0x0000
        /*0034*/ 	.byte	0x00, 0xf5, 0x21, 0x00


	//----- nvinfo : EIATTR_SPARSE_MMA_MASK
	.align		4
.L_125:
        /*0038*/ 	.byte	0x03, 0x50
        /*003a*/ 	.short	0x0000


	//----- nvinfo : EIATTR_MAXREG_COUNT
	.align		4
        /*003c*/ 	.byte	0x03, 0x1b
        /*003e*/ 	.short	0x00ff


	//----- nvinfo : EIATTR_NUM_BARRIERS
	.align		4
        /*0040*/ 	.byte	0x02, 0x4c
        /*0042*/ 	.byte	0x01
	.zero		1


	//----- nvinfo : EIATTR_MERCURY_ISA_VERSION
	.align		4
        /*0044*/ 	.byte	0x03, 0x5f
        /*0046*/ 	.short	0x0101


	//----- nvinfo : EIATTR_VRC_CTA_INIT_COUNT
	.align		4
        /*0048*/ 	.byte	0x02, 0x4a
	.zero		1
	.zero		1


	//----- nvinfo : EIATTR_EXIT_INSTR_OFFSETS
	.align		4
        /*004c*/ 	.byte	0x04, 0x1c
        /*004e*/ 	.short	(.L_127 - .L_126)


	//   ....[0]....
.L_126:
        /*0050*/ 	.word	0x00000670


	//   ....[1]....
        /*0054*/ 	.word	0x000006f0


	//----- nvinfo : EIATTR_CRS_STACK_SIZE
	.align		4
.L_127:
        /*0058*/ 	.byte	0x04, 0x1e
        /*005a*/ 	.short	(.L_129 - .L_128)
.L_128:
        /*005c*/ 	.word	0x00000000


	//----- nvinfo : EIATTR_CBANK_PARAM_SIZE
	.align		4
.L_129:
        /*0060*/ 	.byte	0x03, 0x19
        /*0062*/ 	.short	0x0014


	//----- nvinfo : EIATTR_PARAM_CBANK
	.align		4
        /*0064*/ 	.byte	0x04, 0x0a
        /*0066*/ 	.short	(.L_131 - .L_130)
	.align		4
.L_130:
        /*0068*/ 	.word	index@(.nv.constant0._Z13simpleReduce2PfS_i)
        /*006c*/ 	.short	0x0380
        /*006e*/ 	.short	0x0014


	//----- nvinfo : EIATTR_SW_WAR
	.align		4
.L_131:
        /*0070*/ 	.byte	0x04, 0x36
        /*0072*/ 	.short	(.L_133 - .L_132)
.L_132:
        /*0074*/ 	.word	0x00000008
.L_133:


//--------------------- .nv.info._Z19simpleReduce14floatPfS_i --------------------------
	.section	.nv.info._Z19simpleReduce14floatPfS_i,"",@"SHT_CUDA_INFO"
	.sectionflags	@""
	.align	4


	//----- nvinfo : EIATTR_CUDA_API_VERSION
	.align		4
        /*0000*/ 	.byte	0x04, 0x37
        /*0002*/ 	.short	(.L_135 - .L_134)
.L_134:
        /*0004*/ 	.word	0x00000082


	//----- nvinfo : EIATTR_KPARAM_INFO
	.align		4
.L_135:
        /*0008*/ 	.byte	0x04, 0x17
        /*000a*/ 	.short	(.L_137 - .L_136)
.L_136:
        /*000c*/ 	.word	0x00000000
        /*0010*/ 	.short	0x0002
        /*0012*/ 	.short	0x0010
        /*0014*/ 	.byte	0x00, 0xf0, 0x11, 0x00


	//----- nvinfo : EIATTR_KPARAM_INFO
	.align		4
.L_137:
        /*0018*/ 	.byte	0x04, 0x17
        /*001a*/ 	.short	(.L_139 - .L_138)
.L_138:
        /*001c*/ 	.word	0x00000000
        /*0020*/ 	.short	0x0001
        /*0022*/ 	.short	0x0008
        /*0024*/ 	.byte	0x00, 0xf5, 0x21, 0x00


	//----- nvinfo : EIATTR_KPARAM_INFO
	.align		4
.L_139:
        /*0028*/ 	.byte	0x04, 0x17
        /*002a*/ 	.short	(.L_141 - .L_140)
.L_140:
        /*002c*/ 	.word	0x00000000
        /*0030*/ 	.short	0x0000
        /*0032*/ 	.short	0x0000
        /*0034*/ 	.byte	0x00, 0xf5, 0x21, 0x00


	//----- nvinfo : EIATTR_SPARSE_MMA_MASK
	.align		4
.L_141:
        /*0038*/ 	.byte	0x03, 0x50
        /*003a*/ 	.short	0x0000


	//----- nvinfo : EIATTR_MAXREG_COUNT
	.align		4
        /*003c*/ 	.byte	0x03, 0x1b
        /*003e*/ 	.short	0x00ff


	//----- nvinfo : EIATTR_NUM_BARRIERS
	.align		4
        /*0040*/ 	.byte	0x02, 0x4c
        /*0042*/ 	.byte	0x01
	.zero		1


	//----- nvinfo : EIATTR_MERCURY_ISA_VERSION
	.align		4
        /*0044*/ 	.byte	0x03, 0x5f
        /*0046*/ 	.short	0x0101


	//----- nvinfo : EIATTR_VRC_CTA_INIT_COUNT
	.align		4
        /*0048*/ 	.byte	0x02, 0x4a
	.zero		1
	.zero		1


	//----- nvinfo : EIATTR_EXIT_INSTR_OFFSETS
	.align		4
        /*004c*/ 	.byte	0x04, 0x1c
        /*004e*/ 	.short	(.L_143 - .L_142)


	//   ....[0]....
.L_142:
        /*0050*/ 	.word	0x000005d0


	//   ....[1]....
        /*0054*/ 	.word	0x00000650


	//----- nvinfo : EIATTR_CBANK_PARAM_SIZE
	.align		4
.L_143:
        /*0058*/ 	.byte	0x03, 0x19
        /*005a*/ 	.short	0x0014


	//----- nvinfo : EIATTR_PARAM_CBANK
	.align		4
        /*005c*/ 	.byte	0x04, 0x0a
        /*005e*/ 	.short	(.L_145 - .L_144)
	.align		4
.L_144:
        /*0060*/ 	.word	index@(.nv.constant0._Z19simpleReduce14floatPfS_i)
        /*0064*/ 	.short	0x0380
        /*0066*/ 	.short	0x0014


	//----- nvinfo : EIATTR_SW_WAR
	.align		4
.L_145:
        /*0068*/ 	.byte	0x04, 0x36
        /*006a*/ 	.short	(.L_147 - .L_146)
.L_146:
        /*006c*/ 	.word	0x00000008
.L_147:


//--------------------- .nv.info._Z13simpleReduce1PfS_i --------------------------
	.section	.nv.info._Z13simpleReduce1PfS_i,"",@"SHT_CUDA_INFO"
	.sectionflags	@""
	.align	4


	//----- nvinfo : EIATTR_CUDA_API_VERSION
	.align		4
        /*0000*/ 	.byte	0x04, 0x37
        /*0002*/ 	.short	(.L_149 - .L_148)
.L_148:
        /*0004*/ 	.word	0x00000082


	//----- nvinfo : EIATTR_KPARAM_INFO
	.align		4
.L_149:
        /*0008*/ 	.byte	0x04, 0x17
        /*000a*/ 	.short	(.L_151 - .L_150)
.L_150:
        /*000c*/ 	.word	0x00000000
        /*0010*/ 	.short	0x0002
        /*0012*/ 	.short	0x0010
        /*0014*/ 	.byte	0x00, 0xf0, 0x11, 0x00


	//----- nvinfo : EIATTR_KPARAM_INFO
	.align		4
.L_151:
        /*0018*/ 	.byte	0x04, 0x17
        /*001a*/ 	.short	(.L_153 - .L_152)
.L_152:
        /*001c*/ 	.word	0x00000000
        /*0020*/ 	.short	0x0001
        /*0022*/ 	.short	0x0008
        /*0024*/ 	.byte	0x00, 0xf5, 0x21, 0x00


	//----- nvinfo : EIATTR_KPARAM_INFO
	.align		4
.L_153:
        /*0028*/ 	.byte	0x04, 0x17
        /*002a*/ 	.short	(.L_155 - .L_154)
.L_154:
        /*002c*/ 	.word	0x00000000
        /*0030*/ 	.short	0x0000
        /*0032*/ 	.short	0x0000
        /*0034*/ 	.byte	0x00, 0xf5, 0x21, 0x00


	//----- nvinfo : EIATTR_SPARSE_MMA_MASK
	.align		4
.L_155:
        /*0038*/ 	.byte	0x03, 0x50
        /*003a*/ 	.short	0x0000


	//----- nvinfo : EIATTR_MAXREG_COUNT
	.align		4
        /*003c*/ 	.byte	0x03, 0x1b
        /*003e*/ 	.short	0x00ff


	//----- nvinfo : EIATTR_NUM_BARRIERS
	.align		4
        /*0040*/ 	.byte	0x02, 0x4c
        /*0042*/ 	.byte	0x01
	.zero		1


	//----- nvinfo : EIATTR_MERCURY_ISA_VERSION
	.align		4
        /*0044*/ 	.byte	0x03, 0x5f
        /*0046*/ 	.short	0x0101


	//----- nvinfo : EIATTR_VRC_CTA_INIT_COUNT
	.align		4
        /*0048*/ 	.byte	0x02, 0x4a
	.zero		1
	.zero		1


	//----- nvinfo : EIATTR_EXIT_INSTR_OFFSETS
	.align		4
        /*004c*/ 	.byte	0x04, 0x1c
        /*004e*/ 	.short	(.L_157 - .L_156)


	//   ....[0]....
.L_156:
        /*0050*/ 	.word	0x00000520


	//   ....[1]....
        /*0054*/ 	.word	0x000005a0


	//----- nvinfo : EIATTR_CBANK_PARAM_SIZE
	.align		4
.L_157:
        /*0058*/ 	.byte	0x03, 0x19
        /*005a*/ 	.short	0x0014


	//----- nvinfo : EIATTR_PARAM_CBANK
	.align		4
        /*005c*/ 	.byte	0x04, 0x0a
        /*005e*/ 	.short	(.L_159 - .L_158)
	.align		4
.L_158:
        /*0060*/ 	.word	index@(.nv.constant0._Z13simpleReduce1PfS_i)
        /*0064*/ 	.short	0x0380
        /*0066*/ 	.short	0x0014


	//----- nvinfo : EIATTR_SW_WAR
	.align		4
.L_159:
        /*0068*/ 	.byte	0x04, 0x36
        /*006a*/ 	.short	(.L_161 - .L_160)
.L_160:
        /*006c*/ 	.word	0x00000008
.L_161:


//--------------------- .nv.callgraph             --------------------------
	.section	.nv.callgraph,"",@"SHT_CUDA_CALLGRAPH"
	.align	4
	.sectionentsize	8
	.align		4
        /*0000*/ 	.word	0x00000000
	.align		4
        /*0004*/ 	.word	0xffffffff
	.align		4
        /*0008*/ 	.word	0x00000000
	.align		4
        /*000c*/ 	.word	0xfffffffe
	.align		4
        /*0010*/ 	.word	0x00000000
	.align		4
        /*0014*/ 	.word	0xfffffffd
	.align		4
        /*0018*/ 	.word	0x00000000
	.align		4
        /*001c*/ 	.word	0xfffffffc


//--------------------- .nv.constant4             --------------------------
	.section	.nv.constant4,"a",@progbits
	.align	8
	.align		8
.nv.constant4:
        /*0000*/ 	.dword	_ZN34_INTERNAL_9047aaef_4_k_cu_4834c7dc4cuda3std3__45__cpo5beginE
	.align		8
        /*0008*/ 	.dword	_ZN34_INTERNAL_9047aaef_4_k_cu_4834c7dc4cuda3std3__45__cpo3endE
	.align		8
        /*0010*/ 	.dword	_ZN34_INTERNAL_9047aaef_4_k_cu_4834c7dc4cuda3std3__45__cpo6cbeginE
	.align		8
        /*0018*/ 	.dword	_ZN34_INTERNAL_9047aaef_4_k_cu_4834c7dc4cuda3std3__45__cpo4cendE
	.align		8
        /*0020*/ 	.dword	_ZN34_INTERNAL_9047aaef_4_k_cu_4834c7dc4cuda3std3__45__cpo6rbeginE
	.align		8
        /*0028*/ 	.dword	_ZN34_INTERNAL_9047aaef_4_k_cu_4834c7dc4cuda3std3__45__cpo4rendE
	.align		8
        /*0030*/ 	.dword	_ZN34_INTERNAL_9047aaef_4_k_cu_4834c7dc4cuda3std3__45__cpo7crbeginE
	.align		8
        /*0038*/ 	.dword	_ZN34_INTERNAL_9047aaef_4_k_cu_4834c7dc4cuda3std3__45__cpo5crendE
	.align		8
        /*0040*/ 	.dword	_ZN34_INTERNAL_9047aaef_4_k_cu_4834c7dc4cuda3std3__436_GLOBAL__N__9047aaef_4_k_cu_4834c7dc6ignoreE
	.align		8
        /*0048*/ 	.dword	_ZN34_INTERNAL_9047aaef_4_k_cu_4834c7dc4cuda3std3__419piecewise_constructE
	.align		8
        /*0050*/ 	.dword	_ZN34_INTERNAL_9047aaef_4_k_cu_4834c7dc4cuda3std3__48in_placeE
	.align		8
        /*0058*/ 	.dword	_ZN34_INTERNAL_9047aaef_4_k_cu_4834c7dc4cuda3std3__420unreachable_sentinelE
	.align		8
        /*0060*/ 	.dword	_ZN34_INTERNAL_9047aaef_4_k_cu_4834c7dc4cuda3std3__47nulloptE
	.align		8
        /*0068*/ 	.dword	_ZN34_INTERNAL_9047aaef_4_k_cu_4834c7dc4cuda3std3__48unexpectE
	.align		8
        /*0070*/ 	.dword	_ZN34_INTERNAL_9047aaef_4_k_cu_4834c7dc4cuda3std6ranges3__45__cpo4swapE
	.align		8
        /*0078*/ 	.dword	_ZN34_INTERNAL_9047aaef_4_k_cu_4834c7dc4cuda3std6ranges3__45__cpo9iter_moveE
	.align		8
        /*0080*/ 	.dword	_ZN34_INTERNAL_9047aaef_4_k_cu_4834c7dc4cuda3std6ranges3__45__cpo5beginE
	.align		8
        /*0088*/ 	.dword	_ZN34_INTERNAL_9047aaef_4_k_cu_4834c7dc4cuda3std6ranges3__45__cpo3endE
	.align		8
        /*0090*/ 	.dword	_ZN34_INTERNAL_9047aaef_4_k_cu_4834c7dc4cuda3std6ranges3__45__cpo6cbeginE
	.align		8
        /*0098*/ 	.dword	_ZN34_INTERNAL_9047aaef_4_k_cu_4834c7dc4cuda3std6ranges3__45__cpo4cendE
	.align		8
        /*00a0*/ 	.dword	_ZN34_INTERNAL_9047aaef_4_k_cu_4834c7dc4cuda3std6ranges3__45__cpo7advanceE
	.align		8
        /*00a8*/ 	.dword	_ZN34_INTERNAL_9047aaef_4_k_cu_4834c7dc4cuda3std6ranges3__45__cpo9iter_swapE
	.align		8
        /*00b0*/ 	.dword	_ZN34_INTERNAL_9047aaef_4_k_cu_4834c7dc4cuda3std6ranges3__45__cpo4nextE
	.align		8
        /*00b8*/ 	.dword	_ZN34_INTERNAL_9047aaef_4_k_cu_4834c7dc4cuda3std6ranges3__45__cpo4prevE
	.align		8
        /*00c0*/ 	.dword	_ZN34_INTERNAL_9047aaef_4_k_cu_4834c7dc4cuda3std6ranges3__45__cpo4dataE
	.align		8
        /*00c8*/ 	.dword	_ZN34_INTERNAL_9047aaef_4_k_cu_4834c7dc4cuda3std6ranges3__45__cpo5cdataE
	.align		8
        /*00d0*/ 	.dword	_ZN34_INTERNAL_9047aaef_4_k_cu_4834c7dc4cuda3std6ranges3__45__cpo4sizeE
	.align		8
        /*00d8*/ 	.dword	_ZN34_INTERNAL_9047aaef_4_k_cu_4834c7dc4cuda3std6ranges3__45__cpo5ssizeE
	.align		8
        /*00e0*/ 	.dword	_ZN34_INTERNAL_9047aaef_4_k_cu_4834c7dc4cuda3std6ranges3__45__cpo8distanceE
	.align		8
        /*00e8*/ 	.dword	_ZN34_INTERNAL_9047aaef_4_k_cu_4834c7dc6thrust24THRUST_300001_SM_1000_NS6system6detail10sequential3seqE
	.align		8
        /*00f0*/ 	.dword	_ZN34_INTERNAL_9047aaef_4_k_cu_4834c7dc6thrust24THRUST_300001_SM_1000_NS12placeholders2_1E
	.align		8
        /*00f8*/ 	.dword	_ZN34_INTERNAL_9047aaef_4_k_cu_4834c7dc6thrust24THRUST_300001_SM_1000_NS12placeholders2_2E
	.align		8
        /*0100*/ 	.dword	_ZN34_INTERNAL_9047aaef_4_k_cu_4834c7dc6thrust24THRUST_300001_SM_1000_NS12placeholders2_3E
	.align		8
        /*0108*/ 	.dword	_ZN34_INTERNAL_9047aaef_4_k_cu_4834c7dc6thrust24THRUST_300001_SM_1000_NS12placeholders2_4E
	.align		8
        /*0110*/ 	.dword	_ZN34_INTERNAL_9047aaef_4_k_cu_4834c7dc6thrust24THRUST_300001_SM_1000_NS12placeholders2_5E
	.align		8
        /*0118*/ 	.dword	_ZN34_INTERNAL_9047aaef_4_k_cu_4834c7dc6thrust24THRUST_300001_SM_1000_NS12placeholders2_6E
	.align		8
        /*0120*/ 	.dword	_ZN34_INTERNAL_9047aaef_4_k_cu_4834c7dc6thrust24THRUST_300001_SM_1000_NS12placeholders2_7E
	.align		8
        /*0128*/ 	.dword	_ZN34_INTERNAL_9047aaef_4_k_cu_4834c7dc6thrust24THRUST_300001_SM_1000_NS12placeholders2_8E
	.align		8
        /*0130*/ 	.dword	_ZN34_INTERNAL_9047aaef_4_k_cu_4834c7dc6thrust24THRUST_300001_SM_1000_NS12placeholders2_9E
	.align		8
        /*0138*/ 	.dword	_ZN34_INTERNAL_9047aaef_4_k_cu_4834c7dc6thrust24THRUST_300001_SM_1000_NS12placeholders3_10E


//--------------------- .text._ZN3cub18CUB_300001_SM_10006detail11EmptyKernelIvEEvv --------------------------
	.section	.text._ZN3cub18CUB_300001_SM_10006detail11EmptyKernelIvEEvv,"ax",@progbits
	.align	128
        .global         _ZN3cub18CUB_300001_SM_10006detail11EmptyKernelIvEEvv
        .type           _ZN3cub18CUB_300001_SM_10006detail11EmptyKernelIvEEvv,@function
        .size           _ZN3cub18CUB_300001_SM_10006detail11EmptyKernelIvEEvv,(.L_x_21 - _ZN3cub18CUB_300001_SM_10006detail11EmptyKernelIvEEvv)
        .other          _ZN3cub18CUB_300001_SM_10006detail11EmptyKernelIvEEvv,@"STO_CUDA_ENTRY STV_DEFAULT"
_ZN3cub18CUB_300001_SM_10006detail11EmptyKernelIvEEvv:
.text._ZN3cub18CUB_300001_SM_10006detail11EmptyKernelIvEEvv:
[----:B------:R-:W-:Y:S01]  /*0000*/  LDC R1, c[0x0][0x37c] ;  /* 0x0000df00ff017b82 */ /* 0x000fe20000000800 */
[----:B------:R-:W-:Y:S05]  /*0010*/  EXIT ;  /* 0x000000000000794d */ /* 0x000fea0003800000 */
.L_x_0:
[----:B------:R-:W-:-:S00]  /*0020*/  BRA `(.L_x_0) ;  /* 0xfffffffc00fc7947 */ /* 0x000fc0000383ffff */
[----:B------:R-:W-:-:S00]  /*0030*/  NOP ;  /* 0x0000000000007918 */ /* 0x000fc00000000000 */
        /* <DEDUP_REMOVED lines=12> */
.L_x_21:


//--------------------- .text._Z17bigReduceNoFloat4PfS_i --------------------------
	.section	.text._Z17bigReduceNoFloat4PfS_i,"ax",@progbits
	.align	128
        .global         _Z17bigReduceNoFloat4PfS_i
        .type           _Z17bigReduceNoFloat4PfS_i,@function
        .size           _Z17bigReduceNoFloat4PfS_i,(.L_x_22 - _Z17bigReduceNoFloat4PfS_i)
        .other          _Z17bigReduceNoFloat4PfS_i,@"STO_CUDA_ENTRY STV_DEFAULT"
_Z17bigReduceNoFloat4PfS_i:
.text._Z17bigReduceNoFloat4PfS_i:
[----:B------:R-:W-:Y:S01]  /*0000*/  LDC R1, c[0x0][0x37c] ;  /* 0x0000df00ff017b82 */ /* 0x000fe20000000800 */
[----:B------:R-:W0:Y:S01]  /*0010*/  S2R R0, SR_CTAID.X ;  /* 0x0000000000007919 */ /* 0x000e220000002500 */
[----:B------:R-:W0:Y:S01]  /*0020*/  LDCU UR4, c[0x0][0x360] ;  /* 0x00006c00ff0477ac */ /* 0x000e220008000800 */
[----:B------:R-:W-:Y:S01]  /*0030*/  HFMA2 R4, -RZ, RZ, 0, 0 ;  /* 0x00000000ff047431 */ /* 0x000fe200000001ff */
[----:B------:R-:W1:Y:S01]  /*0040*/  S2R R9, SR_TID.X ;  /* 0x0000000000097919 */ /* 0x000e620000002100 */
[----:B------:R-:W2:Y:S01]  /*0050*/  LDCU UR5, c[0x0][0x390] ;  /* 0x00007200ff0577ac */ /* 0x000ea20008000800 */
[----:B------:R-:W3:Y:S01]  /*0060*/  LDCU.64 UR6, c[0x0][0x358] ;  /* 0x00006b00ff0677ac */ /* 0x000ee20008000a00 */
[----:B0-----:R-:W-:-:S05]  /*0070*/  IMAD R0, R0, UR4, RZ ;  /* 0x0000000400007c24 */ /* 0x001fca000f8e02ff */
[----:B-1----:R-:W-:-:S04]  /*0080*/  IADD3 R5, PT, PT, R0, R9, RZ ;  /* 0x0000000900057210 */ /* 0x002fc80007ffe0ff */
[----:B--2---:R-:W-:-:S13]  /*0090*/  ISETP.GE.AND P0, PT, R5, UR5, PT ;  /* 0x0000000505007c0c */ /* 0x004fda000bf06270 */
[----:B------:R-:W0:Y:S02]  /*00a0*/  @!P0 LDC.64 R2, c[0x0][0x388] ;  /* 0x0000e200ff028b82 */ /* 0x000e240000000a00 */
[----:B0-----:R-:W-:-:S05]  /*00b0*/  @!P0 IMAD.WIDE R2, R5, 0x4, R2 ;  /* 0x0000000405028825 */ /* 0x001fca00078e0202 */
[----:B---3--:R-:W2:Y:S01]  /*00c0*/  @!P0 LDG.E R4, desc[UR6][R2.64] ;  /* 0x0000000602048981 */ /* 0x008ea2000c1e1900 */
[----:B------:R-:W0:Y:S01]  /*00d0*/  LDCU UR5, c[0x0][0x364] ;  /* 0x00006c80ff0577ac */ /* 0x000e220008000800 */
[----:B------:R-:W-:Y:S01]  /*00e0*/  ISETP.NE.AND P1, PT, R9, RZ, PT ;  /* 0x000000ff0900720c */ /* 0x000fe20003f25270 */
[----:B------:R-:W0:Y:S01]  /*00f0*/  S2R R8, SR_TID.Y ;  /* 0x0000000000087919 */ /* 0x000e220000002200 */
[----:B------:R-:W0:Y:S02]  /*0100*/  S2R R11, SR_TID.Z ;  /* 0x00000000000b7919 */ /* 0x000e240000002300 */
[----:B0-----:R-:W-:-:S04]  /*0110*/  IMAD R8, R11, UR5, R8 ;  /* 0x000000050b087c24 */ /* 0x001fc8000f8e0208 */
[----:B------:R-:W-:-:S05]  /*0120*/  IMAD R8, R8, UR4, R9 ;  /* 0x0000000408087c24 */ /* 0x000fca000f8e0209 */
[----:B------:R-:W-:Y:S01]  /*0130*/  LOP3.LUT P0, RZ, R8, 0x1f, RZ, 0xc0, !PT ;  /* 0x0000001f08ff7812 */ /* 0x000fe2000780c0ff */
[----:B--2---:R-:W0:Y:S02]  /*0140*/  SHFL.DOWN PT, R5, R4, 0x10, 0x1f ;  /* 0x0a001f0004057f89 */ /* 0x004e2400000e0000 */
[----:B0-----:R-:W-:-:S10]  /*0150*/  FADD R5, R5, R4 ;  /* 0x0000000405057221 */ /* 0x001fd40000000000 */
[----:B------:R-:W-:Y:S01]  /*0160*/  @!P0 MOV R4, 0x400 ;  /* 0x0000040000048802 */ /* 0x000fe20000000f00 */
[----:B------:R-:W0:Y:S02]  /*0170*/  SHFL.DOWN PT, R6, R5, 0x8, 0x1f ;  /* 0x09001f0005067f89 */ /* 0x000e2400000e0000 */
[----:B0-----:R-:W-:Y:S02]  /*0180*/  FADD R6, R5, R6 ;  /* 0x0000000605067221 */ /* 0x001fe40000000000 */
[----:B------:R-:W0:Y:S03]  /*0190*/  @!P0 S2R R5, SR_CgaCtaId ;  /* 0x0000000000058919 */ /* 0x000e260000008800 */
[----:B------:R-:W1:Y:S02]  /*01a0*/  SHFL.DOWN PT, R7, R6, 0x4, 0x1f ;  /* 0x08801f0006077f89 */ /* 0x000e6400000e0000 */
[----:B-1----:R-:W-:Y:S01]  /*01b0*/  FADD R7, R6, R7 ;  /* 0x0000000706077221 */ /* 0x002fe20000000000 */
[----:B0-----:R-:W-:-:S04]  /*01c0*/  @!P0 LEA R5, R5, R4, 0x18 ;  /* 0x0000000405058211 */ /* 0x001fc800078ec0ff */
[----:B------:R-:W0:Y:S01]  /*01d0*/  SHFL.DOWN PT, R2, R7, 0x2, 0x1f ;  /* 0x08401f0007027f89 */ /* 0x000e2200000e0000 */
[----:B------:R-:W-:Y:S01]  /*01e0*/  @!P0 LEA.HI R5, R8, R5, RZ, 0x1d ;  /* 0x0000000508058211 */ /* 0x000fe200078fe8ff */
[----:B0-----:R-:W-:-:S05]  /*01f0*/  FADD R2, R7, R2 ;  /* 0x0000000207027221 */ /* 0x001fca0000000000 */
[----:B------:R-:W0:Y:S02]  /*0200*/  SHFL.DOWN PT, R3, R2, 0x1, 0x1f ;  /* 0x08201f0002037f89 */ /* 0x000e2400000e0000 */
[----:B0-----:R-:W-:-:S05]  /*0210*/  FADD R4, R2, R3 ;  /* 0x0000000302047221 */ /* 0x001fca0000000000 */
[----:B------:R0:W-:Y:S01]  /*0220*/  @!P0 STS [R5], R4 ;  /* 0x0000000405008388 */ /* 0x0001e20000000800 */
[----:B------:R-:W-:Y:S06]  /*0230*/  BAR.SYNC.DEFER_BLOCKING 0x0 ;  /* 0x0000000000007b1d */ /* 0x000fec0000010000 */
[----:B------:R-:W-:Y:S05]  /*0240*/  @P1 EXIT ;  /* 0x000000000000194d */ /* 0x000fea0003800000 */
[----:B------:R-:W1:Y:S01]  /*0250*/  S2UR UR5, SR_CgaCtaId ;  /* 0x00000000000579c3 */ /* 0x000e620000008800 */
[----:B------:R-:W-:-:S07]  /*0260*/  UMOV UR4, 0x400 ;  /* 0x0000040000047882 */ /* 0x000fce0000000000 */
[----:B------:R-:W2:Y:S01]  /*0270*/  LDC.64 R2, c[0x0][0x388] ;  /* 0x0000e200ff027b82 */ /* 0x000ea20000000a00 */
[----:B-1----:R-:W-:Y:S01]  /*0280*/  ULEA UR4, UR5, UR4, 0x18 ;  /* 0x0000000405047291 */ /* 0x002fe2000f8ec0ff */
[----:B--2---:R-:W-:-:S08]  /*0290*/  IMAD.WIDE.U32 R2, R0, 0x4, R2 ;  /* 0x0000000400027825 */ /* 0x004fd000078e0002 */
[----:B0-----:R-:W0:Y:S02]  /*02a0*/  LDS.128 R4, [UR4] ;  /* 0x00000004ff047984 */ /* 0x001e240008000c00 */
[----:B0-----:R-:W-:-:S04]  /*02b0*/  FADD R4, RZ, R4 ;  /* 0x00000004ff047221 */ /* 0x001fc80000000000 */
[----:B------:R-:W-:-:S04]  /*02c0*/  FADD R5, R4, R5 ;  /* 0x0000000504057221 */ /* 0x000fc80000000000 */
[----:B------:R-:W-:-:S04]  /*02d0*/  FADD R6, R5, R6 ;  /* 0x0000000605067221 */ /* 0x000fc80000000000 */
[----:B------:R-:W-:-:S05]  /*02e0*/  FADD R7, R6, R7 ;  /* 0x0000000706077221 */ /* 0x000fca0000000000 */
[----:B------:R-:W-:Y:S01]  /*02f0*/  STG.E desc[UR6][R2.64], R7 ;  /* 0x0000000702007986 */ /* 0x000fe2000c101906 */
[----:B------:R-:W-:Y:S05]  /*0300*/  EXIT ;  /* 0x000000000000794d */ /* 0x000fea0003800000 */
.L_x_1:
        /* <DEDUP_REMOVED lines=15> */
.L_x_22:


//--------------------- .text._Z9bigReducePfS_i   --------------------------
	.section	.text._Z9bigReducePfS_i,"ax",@progbits
	.align	128
        .global         _Z9bigReducePfS_i
        .type           _Z9bigReducePfS_i,@function
        .size           _Z9bigReducePfS_i,(.L_x_23 - _Z9bigReducePfS_i)
        .other          _Z9bigReducePfS_i,@"STO_CUDA_ENTRY STV_DEFAULT"
_Z9bigReducePfS_i:
.text._Z9bigReducePfS_i:
[----:B------:R-:W-:Y:S01]  /*0000*/  LDC R1, c[0x0][0x37c] ;  /* 0x0000df00ff017b82 */ /* 0x000fe20000000800 */
[----:B------:R-:W0:Y:S01]  /*0010*/  S2R R0, SR_CTAID.X ;  /* 0x0000000000007919 */ /* 0x000e220000002500 */
[----:B------:R-:W1:Y:S01]  /*0020*/  LDCU UR5, c[0x0][0x390] ;  /* 0x00007200ff0577ac */ /* 0x000e620008000800 */
[----:B------:R-:W0:Y:S01]  /*0030*/  S2R R3, SR_TID.X ;  /* 0x0000000000037919 */ /* 0x000e220000002100 */
[----:B------:R-:W0:Y:S01]  /*0040*/  LDCU UR8, c[0x0][0x360] ;  /* 0x00006c00ff0877ac */ /* 0x000e220008000800 */
[----:B------:R-:W2:Y:S01]  /*0050*/  LDCU.64 UR6, c[0x0][0x358] ;  /* 0x00006b00ff0677ac */ /* 0x000ea20008000a00 */
[----:B-1----:R-:W-:-:S04]  /*0060*/  USHF.R.S32.HI UR4, URZ, 0x1f, UR5 ;  /* 0x0000001fff047899 */ /* 0x002fc80008011405 */
[----:B------:R-:W-:-:S04]  /*0070*/  ULEA.HI UR4, UR4, UR5, URZ, 0x2 ;  /* 0x0000000504047291 */ /* 0x000fc8000f8f10ff */
[----:B------:R-:W-:Y:S01]  /*0080*/  USHF.R.S32.HI UR4, URZ, 0x2, UR4 ;  /* 0x00000002ff047899 */ /* 0x000fe20008011404 */
[----:B0-----:R-:W-:-:S05]  /*0090*/  IMAD R7, R0, UR8, R3 ;  /* 0x0000000800077c24 */ /* 0x001fca000f8e0203 */
[----:B------:R-:W-:-:S13]  /*00a0*/  ISETP.GE.AND P0, PT, R7, UR4, PT ;  /* 0x0000000407007c0c */ /* 0x000fda000bf06270 */
[----:B------:R-:W0:Y:S02]  /*00b0*/  @!P0 LDC.64 R4, c[0x0][0x388] ;  /* 0x0000e200ff048b82 */ /* 0x000e240000000a00 */
[----:B0-----:R-:W-:-:S06]  /*00c0*/  @!P0 IMAD.WIDE R4, R7, 0x10, R4 ;  /* 0x0000001007048825 */ /* 0x001fcc00078e0204 */
[----:B--2---:R-:W2:Y:S01]  /*00d0*/  @!P0 LDG.E.128 R4, desc[UR6][R4.64] ;  /* 0x0000000604048981 */ /* 0x004ea2000c1e1d00 */
[----:B------:R-:W-:Y:S01]  /*00e0*/  HFMA2 R2, -RZ, RZ, 0, 0 ;  /* 0x00000000ff027431 */ /* 0x000fe200000001ff */
[----:B------:R-:W0:Y:S01]  /*00f0*/  LDCU UR4, c[0x0][0x364] ;  /* 0x00006c80ff0477ac */ /* 0x000e220008000800 */
[----:B------:R-:W-:Y:S01]  /*0100*/  ISETP.NE.AND P1, PT, R3, RZ, PT ;  /* 0x000000ff0300720c */ /* 0x000fe20003f25270 */
[----:B------:R-:W0:Y:S01]  /*0110*/  S2R R8, SR_TID.Y ;  /* 0x0000000000087919 */ /* 0x000e220000002200 */
[----:B--2---:R-:W-:-:S04]  /*0120*/  @!P0 FADD R9, R4, R5 ;  /* 0x0000000504098221 */ /* 0x004fc80000000000 */
[----:B------:R-:W-:Y:S02]  /*0130*/  @!P0 FADD R6, R6, R9 ;  /* 0x0000000906068221 */ /* 0x000fe40000000000 */
[----:B------:R-:W0:Y:S02]  /*0140*/  S2R R9, SR_TID.Z ;  /* 0x0000000000097919 */ /* 0x000e240000002300 */
[----:B------:R-:W-:-:S05]  /*0150*/  @!P0 FADD R2, R7, R6 ;  /* 0x0000000607028221 */ /* 0x000fca0000000000 */
[----:B------:R-:W1:Y:S02]  /*0160*/  SHFL.DOWN PT, R7, R2, 0x10, 0x1f ;  /* 0x0a001f0002077f89 */ /* 0x000e6400000e0000 */
[----:B-1----:R-:W-:Y:S01]  /*0170*/  FADD R7, R7, R2 ;  /* 0x0000000207077221 */ /* 0x002fe20000000000 */
[----:B0-----:R-:W-:-:S04]  /*0180*/  IMAD R4, R9, UR4, R8 ;  /* 0x0000000409047c24 */ /* 0x001fc8000f8e0208 */
[----:B------:R-:W0:Y:S01]  /*0190*/  SHFL.DOWN PT, R6, R7, 0x8, 0x1f ;  /* 0x09001f0007067f89 */ /* 0x000e2200000e0000 */
[----:B------:R-:W-:-:S05]  /*01a0*/  IMAD R4, R4, UR8, R3 ;  /* 0x0000000804047c24 */ /* 0x000fca000f8e0203 */
[----:B------:R-:W-:-:S13]  /*01b0*/  LOP3.LUT P0, RZ, R4, 0x1f, RZ, 0xc0, !PT ;  /* 0x0000001f04ff7812 */ /* 0x000fda000780c0ff */
[----:B------:R-:W1:Y:S01]  /*01c0*/  @!P0 S2R R9, SR_CgaCtaId ;  /* 0x0000000000098919 */ /* 0x000e620000008800 */
[----:B------:R-:W-:Y:S01]  /*01d0*/  @!P0 MOV R8, 0x400 ;  /* 0x0000040000088802 */ /* 0x000fe20000000f00 */
[----:B0-----:R-:W-:-:S05]  /*01e0*/  FADD R6, R7, R6 ;  /* 0x0000000607067221 */ /* 0x001fca0000000000 */
[----:B------:R-:W0:Y:S01]  /*01f0*/  SHFL.DOWN PT, R5, R6, 0x4, 0x1f ;  /* 0x08801f0006057f89 */ /* 0x000e2200000e0000 */
[----:B-1----:R-:W-:Y:S01]  /*0200*/  @!P0 LEA R9, R9, R8, 0x18 ;  /* 0x0000000809098211 */ /* 0x002fe200078ec0ff */
[----:B0-----:R-:W-:-:S03]  /*0210*/  FADD R5, R6, R5 ;  /* 0x0000000506057221 */ /* 0x001fc60000000000 */
[----:B------:R-:W-:Y:S02]  /*0220*/  @!P0 LEA.HI R9, R4, R9, RZ, 0x1d ;  /* 0x0000000904098211 */ /* 0x000fe400078fe8ff */
[----:B------:R-:W0:Y:S02]  /*0230*/  SHFL.DOWN PT, R2, R5, 0x2, 0x1f ;  /* 0x08401f0005027f89 */ /* 0x000e2400000e0000 */
        /* <DEDUP_REMOVED lines=18> */
.L_x_2:
        /* <DEDUP_REMOVED lines=10> */
.L_x_23:


//--------------------- .text._Z13simpleReduce2PfS_i --------------------------
	.section	.text._Z13simpleReduce2PfS_i,"ax",@progbits
	.align	128
        .global         _Z13simpleReduce2PfS_i
        .type           _Z13simpleReduce2PfS_i,@function
        .size           _Z13simpleReduce2PfS_i,(.L_x_24 - _Z13simpleReduce2PfS_i)
        .other          _Z13simpleReduce2PfS_i,@"STO_CUDA_ENTRY STV_DEFAULT"
_Z13simpleReduce2PfS_i:
.text._Z13simpleReduce2PfS_i:
[----:B------:R-:W-:Y:S01]  /*0000*/  LDC R1, c[0x0][0x37c] ;  /* 0x0000df00ff017b82 */ /* 0x000fe20000000800 */
[----:B------:R-:W0:Y:S01]  /*0010*/  S2R R0, SR_CTAID.X ;  /* 0x0000000000007919 */ /* 0x000e220000002500 */
[----:B------:R-:W0:Y:S01]  /*0020*/  LDCU UR10, c[0x0][0x360] ;  /* 0x00006c00ff0a77ac */ /* 0x000e220008000800 */
[----:B------:R-:W-:Y:S01]  /*0030*/  BSSY.RECONVERGENT B0, `(.L_x_3) ;  /* 0x0000018000007945 */ /* 0x000fe20003800200 */
[----:B------:R-:W1:Y:S01]  /*0040*/  S2R R3, SR_TID.X ;  /* 0x0000000000037919 */ /* 0x000e620000002100 */
[----:B------:R-:W2:Y:S01]  /*0050*/  LDCU UR4, c[0x0][0x390] ;  /* 0x00007200ff0477ac */ /* 0x000ea20008000800 */
[----:B------:R-:W3:Y:S01]  /*0060*/  LDCU.64 UR8, c[0x0][0x358] ;  /* 0x00006b00ff0877ac */ /* 0x000ee20008000a00 */
[----:B0-----:R-:W-:-:S04]  /*0070*/  IMAD R0, R0, UR10, RZ ;  /* 0x0000000a00007c24 */ /* 0x001fc8000f8e02ff */
[----:B-1----:R-:W-:-:S05]  /*0080*/  IMAD.IADD R7, R0, 0x1, R3 ;  /* 0x0000000100077824 */ /* 0x002fca00078e0203 */
[----:B--2---:R-:W-:-:S13]  /*0090*/  ISETP.GE.AND P0, PT, R7, UR4, PT ;  /* 0x0000000407007c0c */ /* 0x004fda000bf06270 */
[----:B---3--:R-:W-:Y:S05]  /*00a0*/  @P0 BRA `(.L_x_4) ;  /* 0x0000000000280947 */ /* 0x008fea0003800000 */
[----:B------:R-:W0:Y:S02]  /*00b0*/  LDC.64 R4, c[0x0][0x388] ;  /* 0x0000e200ff047b82 */ /* 0x000e240000000a00 */
[----:B0-----:R-:W-:-:S06]  /*00c0*/  IMAD.WIDE R4, R7, 0x4, R4 ;  /* 0x0000000407047825 */ /* 0x001fcc00078e0204 */
[----:B------:R-:W2:Y:S01]  /*00d0*/  LDG.E R4, desc[UR8][R4.64] ;  /* 0x0000000804047981 */ /* 0x000ea2000c1e1900 */
[----:B------:R-:W0:Y:S01]  /*00e0*/  S2UR UR5, SR_CgaCtaId ;  /* 0x00000000000579c3 */ /* 0x000e220000008800 */
[----:B------:R-:W-:Y:S02]  /*00f0*/  UMOV UR4, 0x400 ;  /* 0x0000040000047882 */ /* 0x000fe40000000000 */
[----:B0-----:R-:W-:-:S06]  /*0100*/  ULEA UR4, UR5, UR4, 0x18 ;  /* 0x0000000405047291 */ /* 0x001fcc000f8ec0ff */
[----:B------:R-:W-:-:S04]  /*0110*/  IMAD.U32 R2, RZ, RZ, UR4 ;  /* 0x00000004ff027e24 */ /* 0x000fc8000f8e00ff */
[----:B------:R-:W-:-:S05]  /*0120*/  IMAD R7, R3, 0x4, R2 ;  /* 0x0000000403077824 */ /* 0x000fca00078e0202 */
[----:B--2---:R1:W-:Y:S01]  /*0130*/  STS [R7], R4 ;  /* 0x0000000407007388 */ /* 0x0043e20000000800 */
[----:B------:R-:W-:Y:S05]  /*0140*/  BRA `(.L_x_5) ;  /* 0x0000000000187947 */ /* 0x000fea0003800000 */
.L_x_4:
[----:B------:R-:W0:Y:S01]  /*0150*/  S2UR UR5, SR_CgaCtaId ;  /* 0x00000000000579c3 */ /* 0x000e220000008800 */
[----:B------:R-:W-:Y:S02]  /*0160*/  UMOV UR4, 0x400 ;  /* 0x0000040000047882 */ /* 0x000fe40000000000 */
[----:B0-----:R-:W-:-:S06]  /*0170*/  ULEA UR4, UR5, UR4, 0x18 ;  /* 0x0000000405047291 */ /* 0x001fcc000f8ec0ff */
[----:B------:R-:W-:-:S04]  /*0180*/  IMAD.U32 R2, RZ, RZ, UR4 ;  /* 0x00000004ff027e24 */ /* 0x000fc8000f8e00ff */
[----:B------:R-:W-:-:S05]  /*0190*/  IMAD R4, R3, 0x4, R2 ;  /* 0x0000000403047824 */ /* 0x000fca00078e0202 */
[----:B------:R0:W-:Y:S02]  /*01a0*/  STS [R4], RZ ;  /* 0x000000ff04007388 */ /* 0x0001e40000000800 */
.L_x_5:
[----:B------:R-:W-:Y:S05]  /*01b0*/  BSYNC.RECONVERGENT B0 ;  /* 0x0000000000007941 */ /* 0x000fea0003800200 */
.L_x_3:
[----:B------:R-:W-:Y:S01]  /*01c0*/  BAR.SYNC.DEFER_BLOCKING 0x0 ;  /* 0x0000000000007b1d */ /* 0x000fe20000010000 */
[----:B------:R-:W-:-:S09]  /*01d0*/  UISETP.GE.U32.AND UP0, UPT, UR10, 0x2, UPT ;  /* 0x000000020a00788c */ /* 0x000fd2000bf06070 */
[----:B------:R-:W-:Y:S05]  /*01e0*/  BRA.U !UP0, `(.L_x_6) ;  /* 0x00000005081c7547 */ /* 0x000fea000b800000 */
[----:B------:R-:W-:Y:S02]  /*01f0*/  UIADD3 UR6, UPT, UPT, UR10, -0x2, URZ ;  /* 0xfffffffe0a067890 */ /* 0x000fe4000fffe0ff */
[----:B------:R-:W-:Y:S02]  /*0200*/  UIADD3 UR4, UPT, UPT, UR10, -0x1, URZ ;  /* 0xffffffff0a047890 */ /* 0x000fe4000fffe0ff */
[----:B------:R-:W-:Y:S02]  /*0210*/  UISETP.GE.U32.AND UP0, UPT, UR6, 0x3, UPT ;  /* 0x000000030600788c */ /* 0x000fe4000bf06070 */
[----:B------:R-:W-:Y:S01]  /*0220*/  ULOP3.LUT UR5, UR4, 0x3, URZ, 0xc0, !UPT ;  /* 0x0000000304057892 */ /* 0x000fe2000f8ec0ff */
[----:B------:R-:W-:-:S06]  /*0230*/  UMOV UR6, 0x1 ;  /* 0x0000000100067882 */ /* 0x000fcc0000000000 */
[----:B------:R-:W-:Y:S05]  /*0240*/  BRA.U !UP0, `(.L_x_7) ;  /* 0x0000000108b47547 */ /* 0x000fea000b800000 */
[----:B------:R-:W-:Y:S01]  /*0250*/  ULOP3.LUT UR4, UR4, 0xfffffffc, URZ, 0xc0, !UPT ;  /* 0xfffffffc04047892 */ /* 0x000fe2000f8ec0ff */
[C---:B------:R-:W-:Y:S01]  /*0260*/  ISETP.NE.AND P0, PT, R3.reuse, RZ, PT ;  /* 0x000000ff0300720c */ /* 0x040fe20003f05270 */
[----:B------:R-:W-:Y:S01]  /*0270*/  VIADD R2, R2, 0x10 ;  /* 0x0000001002027836 */ /* 0x000fe20000000000 */
[----:B------:R-:W-:Y:S01]  /*0280*/  ISETP.NE.AND P1, PT, R3, RZ, PT ;  /* 0x000000ff0300720c */ /* 0x000fe20003f25270 */
[----:B------:R-:W-:-:S03]  /*0290*/  UIADD3 UR6, UPT, UPT, -UR4, URZ, URZ ;  /* 0x000000ff04067290 */ /* 0x000fc6000fffe1ff */
[----:B------:R-:W-:-:S09]  /*02a0*/  UMOV UR4, URZ ;  /* 0x000000ff00047c82 */ /* 0x000fd20008000000 */
.L_x_8:
[----:B--2---:R-:W2:Y:S01]  /*02b0*/  @!P0 S2R R5, SR_CgaCtaId ;  /* 0x0000000000058919 */ /* 0x004ea20000008800 */
[----:B01----:R-:W-:Y:S01]  /*02c0*/  @!P0 MOV R4, 0x400 ;  /* 0x0000040000048802 */ /* 0x003fe20000000f00 */
[----:B------:R-:W-:Y:S02]  /*02d0*/  UIADD3 UR6, UPT, UPT, UR6, 0x4, URZ ;  /* 0x0000000406067890 */ /* 0x000fe4000fffe0ff */
[----:B------:R-:W-:Y:S02]  /*02e0*/  UIADD3 UR4, UPT, UPT, UR4, 0x4, URZ ;  /* 0x0000000404047890 */ /* 0x000fe4000fffe0ff */
[----:B------:R-:W-:Y:S01]  /*02f0*/  UISETP.NE.AND UP0, UPT, UR6, URZ, UPT ;  /* 0x000000ff0600728c */ /* 0x000fe2000bf05270 */
[----:B--2---:R-:W-:Y:S02]  /*0300*/  @!P0 LEA R7, R5, R4, 0x18 ;  /* 0x0000000405078211 */ /* 0x004fe400078ec0ff */
[----:B------:R-:W-:Y:S04]  /*0310*/  @!P0 LDS R4, [R2+-0xc] ;  /* 0xfffff40002048984 */ /* 0x000fe80000000800 */
[----:B------:R-:W0:Y:S02]  /*0320*/  @!P0 LDS R5, [R7] ;  /* 0x0000000007058984 */ /* 0x000e240000000800 */
[----:B0-----:R-:W-:-:S05]  /*0330*/  @!P0 FADD R4, R4, R5 ;  /* 0x0000000504048221 */ /* 0x001fca0000000000 */
[----:B------:R-:W-:Y:S01]  /*0340*/  @!P0 STS [R7], R4 ;  /* 0x0000000407008388 */ /* 0x000fe20000000800 */
[----:B------:R-:W-:Y:S01]  /*0350*/  BAR.SYNC.DEFER_BLOCKING 0x0 ;  /* 0x0000000000007b1d */ /* 0x000fe20000010000 */
[----:B------:R-:W-:-:S13]  /*0360*/  PLOP3.LUT P0, PT, P1, PT, PT, 0x80, 0x8 ;  /* 0x000000000008781c */ /* 0x000fda0000f0f070 */
[----:B------:R-:W0:Y:S01]  /*0370*/  @!P0 S2R R6, SR_CgaCtaId ;  /* 0x0000000000068919 */ /* 0x000e220000008800 */
[----:B------:R-:W-:Y:S02]  /*0380*/  @!P0 MOV R5, 0x400 ;  /* 0x0000040000058802 */ /* 0x000fe40000000f00 */
[----:B------:R-:W-:Y:S01]  /*0390*/  @!P0 MOV R9, 0x400 ;  /* 0x0000040000098802 */ /* 0x000fe20000000f00 */
[----:B------:R-:W1:Y:S01]  /*03a0*/  @!P0 S2R R10, SR_CgaCtaId ;  /* 0x00000000000a8919 */ /* 0x000e620000008800 */
[----:B------:R-:W2:Y:S01]  /*03b0*/  @!P0 S2R R11, SR_CgaCtaId ;  /* 0x00000000000b8919 */ /* 0x000ea20000008800 */
[----:B0-----:R-:W-:Y:S02]  /*03c0*/  @!P0 LEA R8, R6, R5, 0x18 ;  /* 0x0000000506088211 */ /* 0x001fe400078ec0ff */
[----:B------:R-:W-:Y:S01]  /*03d0*/  @!P0 LDS R5, [R2+-0x8] ;  /* 0xfffff80002058984 */ /* 0x000fe20000000800 */
[----:B-1----:R-:W-:-:S03]  /*03e0*/  @!P0 LEA R9, R10, R9, 0x18 ;  /* 0x000000090a098211 */ /* 0x002fc600078ec0ff */
[----:B------:R-:W0:Y:S02]  /*03f0*/  @!P0 LDS R6, [R8] ;  /* 0x0000000008068984 */ /* 0x000e240000000800 */
[----:B0-----:R-:W-:Y:S01]  /*0400*/  @!P0 FADD R5, R5, R6 ;  /* 0x0000000605058221 */ /* 0x001fe20000000000 */
[----:B------:R-:W-:-:S04]  /*0410*/  @!P0 MOV R6, 0x400 ;  /* 0x0000040000068802 */ /* 0x000fc80000000f00 */
[----:B------:R-:W-:Y:S01]  /*0420*/  @!P0 STS [R8], R5 ;  /* 0x0000000508008388 */ /* 0x000fe20000000800 */
[----:B--2---:R-:W-:Y:S01]  /*0430*/  @!P0 LEA R10, R11, R6, 0x18 ;  /* 0x000000060b0a8211 */ /* 0x004fe200078ec0ff */
[----:B------:R-:W-:Y:S06]  /*0440*/  BAR.SYNC.DEFER_BLOCKING 0x0 ;  /* 0x0000000000007b1d */ /* 0x000fec0000010000 */
[----:B------:R-:W-:Y:S04]  /*0450*/  @!P0 LDS R4, [R2+-0x4] ;  /* 0xfffffc0002048984 */ /* 0x000fe80000000800 */
[----:B------:R-:W0:Y:S02]  /*0460*/  @!P0 LDS R7, [R9] ;  /* 0x0000000009078984 */ /* 0x000e240000000800 */
[----:B0-----:R-:W-:-:S05]  /*0470*/  @!P0 FADD R4, R4, R7 ;  /* 0x0000000704048221 */ /* 0x001fca0000000000 */
[----:B------:R-:W-:Y:S01]  /*0480*/  @!P0 STS [R9], R4 ;  /* 0x0000000409008388 */ /* 0x000fe20000000800 */
[----:B------:R-:W-:Y:S06]  /*0490*/  BAR.SYNC.DEFER_BLOCKING 0x0 ;  /* 0x0000000000007b1d */ /* 0x000fec0000010000 */
[----:B------:R0:W-:Y:S04]  /*04a0*/  @!P0 LDS R6, [R2] ;  /* 0x0000000002068984 */ /* 0x0001e80000000800 */
[----:B------:R-:W1:Y:S01]  /*04b0*/  @!P0 LDS R5, [R10] ;  /* 0x000000000a058984 */ /* 0x000e620000000800 */
[----:B0-----:R-:W-:-:S02]  /*04c0*/  VIADD R2, R2, 0x10 ;  /* 0x0000001002027836 */ /* 0x001fc40000000000 */
[----:B-1----:R-:W-:-:S05]  /*04d0*/  @!P0 FADD R5, R6, R5 ;  /* 0x0000000506058221 */ /* 0x002fca0000000000 */
[----:B------:R2:W-:Y:S01]  /*04e0*/  @!P0 STS [R10], R5 ;  /* 0x000000050a008388 */ /* 0x0005e20000000800 */
[----:B------:R-:W-:Y:S06]  /*04f0*/  BAR.SYNC.DEFER_BLOCKING 0x0 ;  /* 0x0000000000007b1d */ /* 0x000fec0000010000 */
[----:B------:R-:W-:Y:S05]  /*0500*/  BRA.U UP0, `(.L_x_8) ;  /* 0xfffffffd00687547 */ /* 0x000fea000b83ffff */
[----:B------:R-:W-:-:S12]  /*0510*/  UIADD3 UR6, UPT, UPT, UR4, 0x1, URZ ;  /* 0x0000000104067890 */ /* 0x000fd8000fffe0ff */
.L_x_7:
[----:B------:R-:W-:-:S09]  /*0520*/  UISETP.NE.AND UP0, UPT, UR5, URZ, UPT ;  /* 0x000000ff0500728c */ /* 0x000fd2000bf05270 */
[----:B------:R-:W-:Y:S05]  /*0530*/  BRA.U !UP0, `(.L_x_6) ;  /* 0x0000000108487547 */ /* 0x000fea000b800000 */
[----:B------:R-:W-:Y:S01]  /*0540*/  ISETP.NE.AND P0, PT, R3, RZ, PT ;  /* 0x000000ff0300720c */ /* 0x000fe20003f05270 */
[----:B------:R-:W3:Y:S01]  /*0550*/  S2UR UR7, SR_CgaCtaId ;  /* 0x00000000000779c3 */ /* 0x000ee20000008800 */
[----:B------:R-:W-:Y:S01]  /*0560*/  UMOV UR4, 0x400 ;  /* 0x0000040000047882 */ /* 0x000fe20000000000 */
[----:B------:R-:W-:-:S10]  /*0570*/  UIADD3 UR5, UPT, UPT, -UR5, URZ, URZ ;  /* 0x000000ff05057290 */ /* 0x000fd4000fffe1ff */
[----:B--2---:R-:W1:Y:S01]  /*0580*/  @!P0 S2R R5, SR_CgaCtaId ;  /* 0x0000000000058919 */ /* 0x004e620000008800 */
[----:B------:R-:W-:Y:S01]  /*0590*/  @!P0 MOV R2, 0x400 ;  /* 0x0000040000028802 */ /* 0x000fe20000000f00 */
[----:B---3--:R-:W-:-:S04]  /*05a0*/  ULEA UR4, UR7, UR4, 0x18 ;  /* 0x0000000407047291 */ /* 0x008fc8000f8ec0ff */
[----:B------:R-:W-:Y:S01]  /*05b0*/  ULEA UR6, UR6, UR4, 0x2 ;  /* 0x0000000406067291 */ /* 0x000fe2000f8e10ff */
[----:B-1----:R-:W-:-:S11]  /*05c0*/  @!P0 LEA R7, R5, R2, 0x18 ;  /* 0x0000000205078211 */ /* 0x002fd600078ec0ff */
.L_x_9:
[----:B---3--:R-:W-:Y:S01]  /*05d0*/  @!P0 LDS R2, [UR6] ;  /* 0x00000006ff028984 */ /* 0x008fe20008000800 */
[----:B------:R-:W-:Y:S02]  /*05e0*/  UIADD3 UR5, UPT, UPT, UR5, 0x1, URZ ;  /* 0x0000000105057890 */ /* 0x000fe4000fffe0ff */
[----:B------:R-:W-:Y:S01]  /*05f0*/  UIADD3 UR6, UPT, UPT, UR6, 0x4, URZ ;  /* 0x0000000406067890 */ /* 0x000fe2000fffe0ff */
[----:B------:R-:W1:Y:S01]  /*0600*/  @!P0 LDS R5, [R7] ;  /* 0x0000000007058984 */ /* 0x000e620000000800 */
[----:B------:R-:W-:Y:S01]  /*0610*/  UISETP.NE.AND UP0, UPT, UR5, URZ, UPT ;  /* 0x000000ff0500728c */ /* 0x000fe2000bf05270 */
[----:B-1----:R-:W-:-:S05]  /*0620*/  @!P0 FADD R2, R2, R5 ;  /* 0x0000000502028221 */ /* 0x002fca0000000000 */
[----:B------:R3:W-:Y:S01]  /*0630*/  @!P0 STS [R7], R2 ;  /* 0x0000000207008388 */ /* 0x0007e20000000800 */
[----:B------:R-:W-:Y:S06]  /*0640*/  BAR.SYNC.DEFER_BLOCKING 0x0 ;  /* 0x0000000000007b1d */ /* 0x000fec0000010000 */
[----:B------:R-:W-:Y:S05]  /*0650*/  BRA.U UP0, `(.L_x_9) ;  /* 0xfffffffd00dc7547 */ /* 0x000fea000b83ffff */
.L_x_6:
[----:B------:R-:W-:-:S13]  /*0660*/  ISETP.NE.AND P0, PT, R3, RZ, PT ;  /* 0x000000ff0300720c */ /* 0x000fda0003f05270 */
[----:B------:R-:W-:Y:S05]  /*0670*/  @P0 EXIT ;  /* 0x000000000000094d */ /* 0x000fea0003800000 */
[----:B------:R-:W4:Y:S01]  /*0680*/  S2UR UR5, SR_CgaCtaId ;  /* 0x00000000000579c3 */ /* 0x000f220000008800 */
[----:B------:R-:W-:-:S07]  /*0690*/  UMOV UR4, 0x400 ;  /* 0x0000040000047882 */ /* 0x000fce0000000000 */
[----:B---3--:R-:W3:Y:S01]  /*06a0*/  LDC.64 R2, c[0x0][0x388] ;  /* 0x0000e200ff027b82 */ /* 0x008ee20000000a00 */
[----:B----4-:R-:W-:Y:S01]  /*06b0*/  ULEA UR4, UR5, UR4, 0x18 ;  /* 0x0000000405047291 */ /* 0x010fe2000f8ec0ff */
[----:B---3--:R-:W-:-:S08]  /*06c0*/  IMAD.WIDE.U32 R2, R0, 0x4, R2 ;  /* 0x0000000400027825 */ /* 0x008fd000078e0002 */
[----:B--2---:R-:W2:Y:S04]  /*06d0*/  LDS R5, [UR4] ;  /* 0x00000004ff057984 */ /* 0x004ea80008000800 */
[----:B--2---:R-:W-:Y:S01]  /*06e0*/  STG.E desc[UR8][R2.64], R5 ;  /* 0x0000000502007986 */ /* 0x004fe2000c101908 */
[----:B------:R-:W-:Y:S05]  /*06f0*/  EXIT ;  /* 0x000000000000794d */ /* 0x000fea0003800000 */
.L_x_10:
        /* <DEDUP_REMOVED lines=16> */
.L_x_24:


//--------------------- .text._Z19simpleReduce14floatPfS_i --------------------------
	.section	.text._Z19simpleReduce14floatPfS_i,"ax",@progbits
	.align	128
        .global         _Z19simpleReduce14floatPfS_i
        .type           _Z19simpleReduce14floatPfS_i,@function
        .size           _Z19simpleReduce14floatPfS_i,(.L_x_25 - _Z19simpleReduce14floatPfS_i)
        .other          _Z19simpleReduce14floatPfS_i,@"STO_CUDA_ENTRY STV_DEFAULT"
_Z19simpleReduce14floatPfS_i:
.text._Z19simpleReduce14floatPfS_i:
[----:B------:R-:W-:Y:S01]  /*0000*/  LDC R1, c[0x0][0x37c] ;  /* 0x0000df00ff017b82 */ /* 0x000fe20000000800 */
[----:B------:R-:W0:Y:S01]  /*0010*/  S2R R0, SR_CTAID.X ;  /* 0x0000000000007919 */ /* 0x000e220000002500 */
[----:B------:R-:W1:Y:S01]  /*0020*/  LDCU UR6, c[0x0][0x390] ;  /* 0x00007200ff0677ac */ /* 0x000e620008000800 */
[----:B------:R-:W2:Y:S01]  /*0030*/  S2R R3, SR_TID.X ;  /* 0x0000000000037919 */ /* 0x000ea20000002100 */
[----:B------:R-:W0:Y:S01]  /*0040*/  LDCU UR5, c[0x0][0x360] ;  /* 0x00006c00ff0577ac */ /* 0x000e220008000800 */
[----:B------:R-:W3:Y:S01]  /*0050*/  LDCU.64 UR8, c[0x0][0x358] ;  /* 0x00006b00ff0877ac */ /* 0x000ee20008000a00 */
[----:B-1----:R-:W-:-:S04]  /*0060*/  USHF.R.S32.HI UR4, URZ, 0x1f, UR6 ;  /* 0x0000001fff047899 */ /* 0x002fc80008011406 */
[----:B------:R-:W-:-:S04]  /*0070*/  ULEA.HI UR4, UR4, UR6, URZ, 0x2 ;  /* 0x0000000604047291 */ /* 0x000fc8000f8f10ff */
[----:B------:R-:W-:Y:S01]  /*0080*/  USHF.R.S32.HI UR4, URZ, 0x2, UR4 ;  /* 0x00000002ff047899 */ /* 0x000fe20008011404 */
[----:B0-----:R-:W-:-:S04]  /*0090*/  IMAD R0, R0, UR5, RZ ;  /* 0x0000000500007c24 */ /* 0x001fc8000f8e02ff */
[----:B--2---:R-:W-:-:S05]  /*00a0*/  IMAD.IADD R7, R0, 0x1, R3 ;  /* 0x0000000100077824 */ /* 0x004fca00078e0203 */
[----:B------:R-:W-:-:S13]  /*00b0*/  ISETP.GE.AND P1, PT, R7, UR4, PT ;  /* 0x0000000407007c0c */ /* 0x000fda000bf26270 */
[----:B------:R-:W0:Y:S02]  /*00c0*/  @!P1 LDC.64 R4, c[0x0][0x388] ;  /* 0x0000e200ff049b82 */ /* 0x000e240000000a00 */
[----:B0-----:R-:W-:-:S06]  /*00d0*/  @!P1 IMAD.WIDE R4, R7, 0x10, R4 ;  /* 0x0000001007049825 */ /* 0x001fcc00078e0204 */
[----:B---3--:R-:W2:Y:S01]  /*00e0*/  @!P1 LDG.E.128 R4, desc[UR8][R4.64] ;  /* 0x0000000804049981 */ /* 0x008ea2000c1e1d00 */
[C---:B------:R-:W-:Y:S01]  /*00f0*/  ISETP.NE.AND P2, PT, R3.reuse, RZ, PT ;  /* 0x000000ff0300720c */ /* 0x040fe20003f45270 */
[----:B------:R-:W-:Y:S01]  /*0100*/  UISETP.GE.U32.AND UP0, UPT, UR5, 0x4, UPT ;  /* 0x000000040500788c */ /* 0x000fe2000bf06070 */
[----:B------:R-:W-:Y:S01]  /*0110*/  ISETP.NE.AND P0, PT, R3, RZ, PT ;  /* 0x000000ff0300720c */ /* 0x000fe20003f05270 */
[----:B------:R-:W-:Y:S01]  /*0120*/  UMOV UR4, URZ ;  /* 0x000000ff00047c82 */ /* 0x000fe20008000000 */
[----:B------:R-:W-:-:S09]  /*0130*/  ULOP3.LUT UR6, UR5, 0x3, URZ, 0xc0, !UPT ;  /* 0x0000000305067892 */ /* 0x000fd2000f8ec0ff */
[----:B------:R-:W0:Y:S01]  /*0140*/  @!P2 S2R R9, SR_CgaCtaId ;  /* 0x000000000009a919 */ /* 0x000e220000008800 */
[----:B------:R-:W-:-:S04]  /*0150*/  @!P2 MOV R2, 0x400 ;  /* 0x000004000002a802 */ /* 0x000fc80000000f00 */
[----:B0-----:R-:W-:Y:S01]  /*0160*/  @!P2 LEA R8, R9, R2, 0x18 ;  /* 0x000000020908a211 */ /* 0x001fe200078ec0ff */
[----:B------:R-:W-:-:S04]  /*0170*/  IMAD.MOV.U32 R2, RZ, RZ, RZ ;  /* 0x000000ffff027224 */ /* 0x000fc800078e00ff */
[----:B------:R0:W-:Y:S01]  /*0180*/  @!P2 STS [R8], RZ ;  /* 0x000000ff0800a388 */ /* 0x0001e20000000800 */
[----:B------:R-:W-:Y:S01]  /*0190*/  BAR.SYNC.DEFER_BLOCKING 0x0 ;  /* 0x0000000000007b1d */ /* 0x000fe20000010000 */
[----:B--2---:R-:W-:-:S04]  /*01a0*/  @!P1 FADD R9, R4, R5 ;  /* 0x0000000504099221 */ /* 0x004fc80000000000 */
[----:B------:R-:W-:-:S04]  /*01b0*/  @!P1 FADD R6, R6, R9 ;  /* 0x0000000906069221 */ /* 0x000fc80000000000 */
[----:B------:R-:W-:Y:S01]  /*01c0*/  @!P1 FADD R2, R7, R6 ;  /* 0x0000000607029221 */ /* 0x000fe20000000000 */
[----:B0-----:R-:W-:Y:S06]  /*01d0*/  BRA.U !UP0, `(.L_x_11) ;  /* 0x0000000108b87547 */ /* 0x001fec000b800000 */
[----:B------:R-:W-:Y:S01]  /*01e0*/  IMAD.MOV R4, RZ, RZ, -R3 ;  /* 0x000000ffff047224 */ /* 0x000fe200078e0a03 */
[----:B------:R-:W-:-:S03]  /*01f0*/  ULOP3.LUT UR4, UR5, 0x7fc, URZ, 0xc0, !UPT ;  /* 0x000007fc05047892 */ /* 0x000fc6000f8ec0ff */
[----:B------:R-:W-:-:S09]  /*0200*/  UMOV UR5, URZ ;  /* 0x000000ff00057c82 */ /* 0x000fd20008000000 */
.L_x_12:
[----:B------:R-:W-:Y:S01]  /*0210*/  BAR.SYNC.DEFER_BLOCKING 0x0 ;  /* 0x0000000000007b1d */ /* 0x000fe20000010000 */
[C---:B------:R-:W-:Y:S01]  /*0220*/  ISETP.NE.AND P3, PT, R4.reuse, RZ, PT ;  /* 0x000000ff0400720c */ /* 0x040fe20003f65270 */
[----:B------:R-:W-:Y:S01]  /*0230*/  UIADD3 UR7, UPT, UPT, UR5, 0x1, URZ ;  /* 0x0000000105077890 */ /* 0x000fe2000fffe0ff */
[----:B------:R-:W-:-:S05]  /*0240*/  VIADD R4, R4, 0x4 ;  /* 0x0000000404047836 */ /* 0x000fca0000000000 */
[----:B------:R-:W-:Y:S01]  /*0250*/  ISETP.NE.AND P2, PT, R3, UR7, PT ;  /* 0x0000000703007c0c */ /* 0x000fe2000bf45270 */
[----:B------:R-:W-:-:S05]  /*0260*/  UIADD3 UR7, UPT, UPT, UR5, 0x2, URZ ;  /* 0x0000000205077890 */ /* 0x000fca000fffe0ff */
[----:B0-----:R-:W0:Y:S01]  /*0270*/  @!P3 S2R R6, SR_CgaCtaId ;  /* 0x000000000006b919 */ /* 0x001e220000008800 */
[----:B------:R-:W-:Y:S02]  /*0280*/  @!P3 MOV R5, 0x400 ;  /* 0x000004000005b802 */ /* 0x000fe40000000f00 */
[----:B------:R-:W-:Y:S01]  /*0290*/  ISETP.NE.AND P1, PT, R3, UR7, PT ;  /* 0x0000000703007c0c */ /* 0x000fe2000bf25270 */
[----:B------:R-:W-:Y:S02]  /*02a0*/  UIADD3 UR7, UPT, UPT, UR5, 0x3, URZ ;  /* 0x0000000305077890 */ /* 0x000fe4000fffe0ff */
[----:B------:R-:W-:Y:S01]  /*02b0*/  UIADD3 UR5, UPT, UPT, UR5, 0x4, URZ ;  /* 0x0000000405057890 */ /* 0x000fe2000fffe0ff */
[----:B------:R-:W1:Y:S01]  /*02c0*/  @!P2 S2R R8, SR_CgaCtaId ;  /* 0x000000000008a919 */ /* 0x000e620000008800 */
[----:B------:R-:W-:Y:S02]  /*02d0*/  @!P2 MOV R7, 0x400 ;  /* 0x000004000007a802 */ /* 0x000fe40000000f00 */
[----:B------:R-:W-:-:S06]  /*02e0*/  UISETP.NE.AND UP0, UPT, UR5, UR4, UPT ;  /* 0x000000040500728c */ /* 0x000fcc000bf05270 */
[----:B------:R-:W2:Y:S01]  /*02f0*/  @!P1 S2R R10, SR_CgaCtaId ;  /* 0x00000000000a9919 */ /* 0x000ea20000008800 */
[----:B------:R-:W-:Y:S02]  /*0300*/  @!P1 MOV R9, 0x400 ;  /* 0x0000040000099802 */ /* 0x000fe40000000f00 */
[----:B0-----:R-:W-:-:S05]  /*0310*/  @!P3 LEA R6, R6, R5, 0x18 ;  /* 0x000000050606b211 */ /* 0x001fca00078ec0ff */
[----:B------:R-:W0:Y:S01]  /*0320*/  @!P3 LDS R5, [R6] ;  /* 0x000000000605b984 */ /* 0x000e220000000800 */
[----:B-1----:R-:W-:Y:S02]  /*0330*/  @!P2 LEA R8, R8, R7, 0x18 ;  /* 0x000000070808a211 */ /* 0x002fe400078ec0ff */
[----:B--2---:R-:W-:Y:S01]  /*0340*/  @!P1 LEA R10, R10, R9, 0x18 ;  /* 0x000000090a0a9211 */ /* 0x004fe200078ec0ff */
[----:B0-----:R-:W-:-:S05]  /*0350*/  @!P3 FADD R5, R5, R2 ;  /* 0x000000020505b221 */ /* 0x001fca0000000000 */
[----:B------:R0:W-:Y:S01]  /*0360*/  @!P3 STS [R6], R5 ;  /* 0x000000050600b388 */ /* 0x0001e20000000800 */
[----:B------:R-:W-:Y:S08]  /*0370*/  BAR.SYNC.DEFER_BLOCKING 0x0 ;  /* 0x0000000000007b1d */ /* 0x000ff00000010000 */
[----:B------:R-:W-:Y:S01]  /*0380*/  BAR.SYNC.DEFER_BLOCKING 0x0 ;  /* 0x0000000000007b1d */ /* 0x000fe20000010000 */
[----:B------:R-:W-:-:S13]  /*0390*/  ISETP.NE.AND P3, PT, R3, UR7, PT ;  /* 0x0000000703007c0c */ /* 0x000fda000bf65270 */
[----:B------:R-:W1:Y:S01]  /*03a0*/  @!P3 S2R R9, SR_CgaCtaId ;  /* 0x000000000009b919 */ /* 0x000e620000008800 */
[----:B0-----:R-:W-:Y:S01]  /*03b0*/  @!P3 MOV R6, 0x400 ;  /* 0x000004000006b802 */ /* 0x001fe20000000f00 */
[----:B------:R-:W0:Y:S03]  /*03c0*/  @!P2 LDS R7, [R8] ;  /* 0x000000000807a984 */ /* 0x000e260000000800 */
[----:B-1----:R-:W-:Y:S01]  /*03d0*/  @!P3 LEA R6, R9, R6, 0x18 ;  /* 0x000000060906b211 */ /* 0x002fe200078ec0ff */
[----:B0-----:R-:W-:-:S05]  /*03e0*/  @!P2 FADD R7, R7, R2 ;  /* 0x000000020707a221 */ /* 0x001fca0000000000 */
[----:B------:R-:W-:Y:S01]  /*03f0*/  @!P2 STS [R8], R7 ;  /* 0x000000070800a388 */ /* 0x000fe20000000800 */
[----:B------:R-:W-:Y:S08]  /*0400*/  BAR.SYNC.DEFER_BLOCKING 0x0 ;  /* 0x0000000000007b1d */ /* 0x000ff00000010000 */
[----:B------:R-:W-:Y:S06]  /*0410*/  BAR.SYNC.DEFER_BLOCKING 0x0 ;  /* 0x0000000000007b1d */ /* 0x000fec0000010000 */
[----:B------:R-:W0:Y:S02]  /*0420*/  @!P1 LDS R5, [R10] ;  /* 0x000000000a059984 */ /* 0x000e240000000800 */
[----:B0-----:R-:W-:-:S05]  /*0430*/  @!P1 FADD R5, R5, R2 ;  /* 0x0000000205059221 */ /* 0x001fca0000000000 */
[----:B------:R-:W-:Y:S01]  /*0440*/  @!P1 STS [R10], R5 ;  /* 0x000000050a009388 */ /* 0x000fe20000000800 */
[----:B------:R-:W-:Y:S08]  /*0450*/  BAR.SYNC.DEFER_BLOCKING 0x0 ;  /* 0x0000000000007b1d */ /* 0x000ff00000010000 */
[----:B------:R-:W-:Y:S06]  /*0460*/  BAR.SYNC.DEFER_BLOCKING 0x0 ;  /* 0x0000000000007b1d */ /* 0x000fec0000010000 */
[----:B------:R-:W0:Y:S02]  /*0470*/  @!P3 LDS R7, [R6] ;  /* 0x000000000607b984 */ /* 0x000e240000000800 */
[----:B0-----:R-:W-:-:S05]  /*0480*/  @!P3 FADD R7, R7, R2 ;  /* 0x000000020707b221 */ /* 0x001fca0000000000 */
[----:B------:R0:W-:Y:S01]  /*0490*/  @!P3 STS [R6], R7 ;  /* 0x000000070600b388 */ /* 0x0001e20000000800 */
[----:B------:R-:W-:Y:S06]  /*04a0*/  BAR.SYNC.DEFER_BLOCKING 0x0 ;  /* 0x0000000000007b1d */ /* 0x000fec0000010000 */
[----:B------:R-:W-:Y:S05]  /*04b0*/  BRA.U UP0, `(.L_x_12) ;  /* 0xfffffffd00547547 */ /* 0x000fea000b83ffff */
.L_x_11:
[----:B------:R-:W-:-:S09]  /*04c0*/  UISETP.NE.AND UP0, UPT, UR6, URZ, UPT ;  /* 0x000000ff0600728c */ /* 0x000fd2000bf05270 */
[----:B------:R-:W-:Y:S05]  /*04d0*/  BRA.U !UP0, `(.L_x_13) ;  /* 0x00000001083c7547 */ /* 0x000fea000b800000 */
[----:B------:R-:W-:Y:S01]  /*04e0*/  IADD3 R3, PT, PT, -R3, UR4, RZ ;  /* 0x0000000403037c10 */ /* 0x000fe2000fffe1ff */
[----:B------:R-:W-:-:S12]  /*04f0*/  UIADD3 UR6, UPT, UPT, -UR6, URZ, URZ ;  /* 0x000000ff06067290 */ /* 0x000fd8000fffe1ff */
.L_x_14:
[----:B------:R-:W-:Y:S01]  /*0500*/  BAR.SYNC.DEFER_BLOCKING 0x0 ;  /* 0x0000000000007b1d */ /* 0x000fe20000010000 */
[C---:B------:R-:W-:Y:S01]  /*0510*/  ISETP.NE.AND P1, PT, R3.reuse, RZ, PT ;  /* 0x000000ff0300720c */ /* 0x040fe20003f25270 */
[----:B------:R-:W-:Y:S01]  /*0520*/  UIADD3 UR6, UPT, UPT, UR6, 0x1, URZ ;  /* 0x0000000106067890 */ /* 0x000fe2000fffe0ff */
[----:B------:R-:W-:-:S03]  /*0530*/  VIADD R3, R3, 0x1 ;  /* 0x0000000103037836 */ /* 0x000fc60000000000 */
[----:B------:R-:W-:-:S08]  /*0540*/  UISETP.NE.AND UP0, UPT, UR6, URZ, UPT ;  /* 0x000000ff0600728c */ /* 0x000fd0000bf05270 */
[----:B-1----:R-:W1:Y:S01]  /*0550*/  @!P1 S2R R5, SR_CgaCtaId ;  /* 0x0000000000059919 */ /* 0x002e620000008800 */
[----:B------:R-:W-:-:S04]  /*0560*/  @!P1 MOV R4, 0x400 ;  /* 0x0000040000049802 */ /* 0x000fc80000000f00 */
[----:B-1----:R-:W-:-:S05]  /*0570*/  @!P1 LEA R4, R5, R4, 0x18 ;  /* 0x0000000405049211 */ /* 0x002fca00078ec0ff */
[----:B------:R-:W1:Y:S02]  /*0580*/  @!P1 LDS R5, [R4] ;  /* 0x0000000004059984 */ /* 0x000e640000000800 */
[----:B-1----:R-:W-:-:S05]  /*0590*/  @!P1 FADD R5, R5, R2 ;  /* 0x0000000205059221 */ /* 0x002fca0000000000 */
[----:B------:R1:W-:Y:S01]  /*05a0*/  @!P1 STS [R4], R5 ;  /* 0x0000000504009388 */ /* 0x0003e20000000800 */
[----:B------:R-:W-:Y:S06]  /*05b0*/  BAR.SYNC.DEFER_BLOCKING 0x0 ;  /* 0x0000000000007b1d */ /* 0x000fec0000010000 */
[----:B------:R-:W-:Y:S05]  /*05c0*/  BRA.U UP0, `(.L_x_14) ;  /* 0xfffffffd00cc7547 */ /* 0x000fea000b83ffff */
.L_x_13:
[----:B------:R-:W-:Y:S05]  /*05d0*/  @P0 EXIT ;  /* 0x000000000000094d */ /* 0x000fea0003800000 */
[----:B------:R-:W2:Y:S01]  /*05e0*/  S2UR UR5, SR_CgaCtaId ;  /* 0x00000000000579c3 */ /* 0x000ea20000008800 */
[----:B------:R-:W-:-:S07]  /*05f0*/  UMOV UR4, 0x400 ;  /* 0x0000040000047882 */ /* 0x000fce0000000000 */
[----:B------:R-:W3:Y:S01]  /*0600*/  LDC.64 R2, c[0x0][0x388] ;  /* 0x0000e200ff027b82 */ /* 0x000ee20000000a00 */
[----:B--2---:R-:W-:Y:S01]  /*0610*/  ULEA UR4, UR5, UR4, 0x18 ;  /* 0x0000000405047291 */ /* 0x004fe2000f8ec0ff */
[----:B---3--:R-:W-:-:S08]  /*0620*/  IMAD.WIDE.U32 R2, R0, 0x4, R2 ;  /* 0x0000000400027825 */ /* 0x008fd000078e0002 */
[----:B-1----:R-:W1:Y:S04]  /*0630*/  LDS R5, [UR4] ;  /* 0x00000004ff057984 */ /* 0x002e680008000800 */
[----:B-1----:R-:W-:Y:S01]  /*0640*/  STG.E desc[UR8][R2.64], R5 ;  /* 0x0000000502007986 */ /* 0x002fe2000c101908 */
[----:B------:R-:W-:Y:S05]  /*0650*/  EXIT ;  /* 0x000000000000794d */ /* 0x000fea0003800000 */
.L_x_15:
        /* <DEDUP_REMOVED lines=10> */
.L_x_25:


//--------------------- .text._Z13simpleReduce1PfS_i --------------------------
	.section	.text._Z13simpleReduce1PfS_i,"ax",@progbits
	.align	128
        .global         _Z13simpleReduce1PfS_i
        .type           _Z13simpleReduce1PfS_i,@function
        .size           _Z13simpleReduce1PfS_i,(.L_x_26 - _Z13simpleReduce1PfS_i)
        .other          _Z13simpleReduce1PfS_i,@"STO_CUDA_ENTRY STV_DEFAULT"
_Z13simpleReduce1PfS_i:
.text._Z13simpleReduce1PfS_i:
[----:B------:R-:W-:Y:S01]  /*0000*/  LDC R1, c[0x0][0x37c] ;  /* 0x0000df00ff017b82 */ /* 0x000fe20000000800 */
[----:B------:R-:W0:Y:S01]  /*0010*/  S2R R0, SR_CTAID.X ;  /* 0x0000000000007919 */ /* 0x000e220000002500 */
[----:B------:R-:W0:Y:S01]  /*0020*/  LDCU UR5, c[0x0][0x360] ;  /* 0x00006c00ff0577ac */ /* 0x000e220008000800 */
[----:B------:R-:W-:Y:S01]  /*0030*/  IMAD.MOV.U32 R2, RZ, RZ, RZ ;  /* 0x000000ffff027224 */ /* 0x000fe200078e00ff */
[----:B------:R-:W1:Y:S01]  /*0040*/  S2R R3, SR_TID.X ;  /* 0x0000000000037919 */ /* 0x000e620000002100 */
[----:B------:R-:W2:Y:S01]  /*0050*/  LDCU UR4, c[0x0][0x390] ;  /* 0x00007200ff0477ac */ /* 0x000ea20008000800 */
[----:B------:R-:W3:Y:S01]  /*0060*/  LDCU.64 UR8, c[0x0][0x358] ;  /* 0x00006b00ff0877ac */ /* 0x000ee20008000a00 */
[----:B0-----:R-:W-:-:S04]  /*0070*/  IMAD R0, R0, UR5, RZ ;  /* 0x0000000500007c24 */ /* 0x001fc8000f8e02ff */
[----:B-1----:R-:W-:-:S05]  /*0080*/  IMAD.IADD R7, R0, 0x1, R3 ;  /* 0x0000000100077824 */ /* 0x002fca00078e0203 */
[----:B--2---:R-:W-:-:S13]  /*0090*/  ISETP.GE.AND P0, PT, R7, UR4, PT ;  /* 0x0000000407007c0c */ /* 0x004fda000bf06270 */
[----:B------:R-:W0:Y:S01]  /*00a0*/  @!P0 LDC.64 R4, c[0x0][0x388] ;  /* 0x0000e200ff048b82 */ /* 0x000e220000000a00 */
[----:B------:R-:W-:Y:S01]  /*00b0*/  ISETP.NE.AND P1, PT, R3, RZ, PT ;  /* 0x000000ff0300720c */ /* 0x000fe20003f25270 */
[----:B0-----:R-:W-:-:S12]  /*00c0*/  @!P0 IMAD.WIDE R4, R7, 0x4, R4 ;  /* 0x0000000407048825 */ /* 0x001fd800078e0204 */
[----:B------:R-:W0:Y:S01]  /*00d0*/  @!P1 S2R R7, SR_CgaCtaId ;  /* 0x0000000000079919 */ /* 0x000e220000008800 */
[----:B------:R-:W-:Y:S01]  /*00e0*/  @!P1 MOV R6, 0x400 ;  /* 0x0000040000069802 */ /* 0x000fe20000000f00 */
[----:B---3--:R1:W5:Y:S01]  /*00f0*/  @!P0 LDG.E R2, desc[UR8][R4.64] ;  /* 0x0000000804028981 */ /* 0x008362000c1e1900 */
[----:B------:R-:W-:Y:S01]  /*0100*/  UISETP.GE.U32.AND UP0, UPT, UR5, 0x4, UPT ;  /* 0x000000040500788c */ /* 0x000fe2000bf06070 */
[----:B------:R-:W-:Y:S01]  /*0110*/  ISETP.NE.AND P0, PT, R3, RZ, PT ;  /* 0x000000ff0300720c */ /* 0x000fe20003f05270 */
[----:B------:R-:W-:Y:S01]  /*0120*/  UMOV UR4, URZ ;  /* 0x000000ff00047c82 */ /* 0x000fe20008000000 */
[----:B------:R-:W-:Y:S01]  /*0130*/  ULOP3.LUT UR6, UR5, 0x3, URZ, 0xc0, !UPT ;  /* 0x0000000305067892 */ /* 0x000fe2000f8ec0ff */
[----:B0-----:R-:W-:-:S05]  /*0140*/  @!P1 LEA R6, R7, R6, 0x18 ;  /* 0x0000000607069211 */ /* 0x001fca00078ec0ff */
[----:B------:R1:W-:Y:S01]  /*0150*/  @!P1 STS [R6], RZ ;  /* 0x000000ff06009388 */ /* 0x0003e20000000800 */
[----:B------:R-:W-:Y:S06]  /*0160*/  BAR.SYNC.DEFER_BLOCKING 0x0 ;  /* 0x0000000000007b1d */ /* 0x000fec0000010000 */
[----:B------:R-:W-:Y:S05]  /*0170*/  BRA.U !UP0, `(.L_x_16) ;  /* 0x0000000108a87547 */ /* 0x000fea000b800000 */
[----:B-1----:R-:W-:Y:S01]  /*0180*/  IMAD.MOV R4, RZ, RZ, -R3 ;  /* 0x000000ffff047224 */ /* 0x002fe200078e0a03 */
[----:B------:R-:W-:-:S03]  /*0190*/  ULOP3.LUT UR4, UR5, 0x7fc, URZ, 0xc0, !UPT ;  /* 0x000007fc05047892 */ /* 0x000fc6000f8ec0ff */
[----:B------:R-:W-:-:S09]  /*01a0*/  UMOV UR5, URZ ;  /* 0x000000ff00057c82 */ /* 0x000fd20008000000 */
.L_x_17:
        /* <DEDUP_REMOVED lines=19> */
[----:B0----5:R-:W-:-:S05]  /*02e0*/  @!P3 FADD R5, R5, R2 ;  /* 0x000000020505b221 */ /* 0x021fca0000000000 */
[----:B------:R0:W-:Y:S01]  /*02f0*/  @!P3 STS [R6], R5 ;  /* 0x000000050600b388 */ /* 0x0001e20000000800 */
        /* <DEDUP_REMOVED lines=8> */
[----:B------:R-:W-:Y:S06]  /*0380*/  BAR.SYNC.DEFER_BLOCKING 0x0 ;  /* 0x0000000000007b1d */ /* 0x000fec0000010000 */
[----:B------:R-:W0:Y:S02]  /*0390*/  @!P1 LDS R5, [R10] ;  /* 0x000000000a059984 */ /* 0x000e240000000800 */
[----:B0-----:R-:W-:-:S05]  /*03a0*/  @!P1 FADD R5, R5, R2 ;  /* 0x0000000205059221 */ /* 0x001fca0000000000 */
[----:B------:R-:W-:Y:S01]  /*03b0*/  @!P1 STS [R10], R5 ;  /* 0x000000050a009388 */ /* 0x000fe20000000800 */
[----:B------:R-:W-:Y:S06]  /*03c0*/  BAR.SYNC.DEFER_BLOCKING 0x0 ;  /* 0x0000000000007b1d */ /* 0x000fec0000010000 */
[----:B------:R-:W0:Y:S02]  /*03d0*/  @!P3 LDS R9, [R6] ;  /* 0x000000000609b984 */ /* 0x000e240000000800 */
[----:B0-----:R-:W-:-:S05]  /*03e0*/  @!P3 FADD R9, R9, R2 ;  /* 0x000000020909b221 */ /* 0x001fca0000000000 */
[----:B------:R0:W-:Y:S01]  /*03f0*/  @!P3 STS [R6], R9 ;  /* 0x000000090600b388 */ /* 0x0001e20000000800 */
[----:B------:R-:W-:Y:S06]  /*0400*/  BAR.SYNC.DEFER_BLOCKING 0x0 ;  /* 0x0000000000007b1d */ /* 0x000fec0000010000 */
[----:B------:R-:W-:Y:S05]  /*0410*/  BRA.U UP0, `(.L_x_17) ;  /* 0xfffffffd00647547 */ /* 0x000fea000b83ffff */
.L_x_16:
[----:B------:R-:W-:-:S09]  /*0420*/  UISETP.NE.AND UP0, UPT, UR6, URZ, UPT ;  /* 0x000000ff0600728c */ /* 0x000fd2000bf05270 */
[----:B------:R-:W-:Y:S05]  /*0430*/  BRA.U !UP0, `(.L_x_18) ;  /* 0x0000000108387547 */ /* 0x000fea000b800000 */
[----:B------:R-:W-:Y:S01]  /*0440*/  IADD3 R3, PT, PT, -R3, UR4, RZ ;  /* 0x0000000403037c10 */ /* 0x000fe2000fffe1ff */
[----:B------:R-:W-:-:S12]  /*0450*/  UIADD3 UR6, UPT, UPT, -UR6, URZ, URZ ;  /* 0x000000ff06067290 */ /* 0x000fd8000fffe1ff */
.L_x_19:
[C---:B------:R-:W-:Y:S01]  /*0460*/  ISETP.NE.AND P1, PT, R3.reuse, RZ, PT ;  /* 0x000000ff0300720c */ /* 0x040fe20003f25270 */
[----:B------:R-:W-:Y:S01]  /*0470*/  UIADD3 UR6, UPT, UPT, UR6, 0x1, URZ ;  /* 0x0000000106067890 */ /* 0x000fe2000fffe0ff */
[----:B------:R-:W-:-:S03]  /*0480*/  VIADD R3, R3, 0x1 ;  /* 0x0000000103037836 */ /* 0x000fc60000000000 */
[----:B------:R-:W-:-:S08]  /*0490*/  UISETP.NE.AND UP0, UPT, UR6, URZ, UPT ;  /* 0x000000ff0600728c */ /* 0x000fd0000bf05270 */
[----:B-12---:R-:W1:Y:S01]  /*04a0*/  @!P1 S2R R5, SR_CgaCtaId ;  /* 0x0000000000059919 */ /* 0x006e620000008800 */
[----:B------:R-:W-:-:S04]  /*04b0*/  @!P1 MOV R4, 0x400 ;  /* 0x0000040000049802 */ /* 0x000fc80000000f00 */
[----:B-1----:R-:W-:-:S05]  /*04c0*/  @!P1 LEA R4, R5, R4, 0x18 ;  /* 0x0000000405049211 */ /* 0x002fca00078ec0ff */
[----:B------:R-:W1:Y:S02]  /*04d0*/  @!P1 LDS R5, [R4] ;  /* 0x0000000004059984 */ /* 0x000e640000000800 */
[----:B-1---5:R-:W-:-:S05]  /*04e0*/  @!P1 FADD R5, R5, R2 ;  /* 0x0000000205059221 */ /* 0x022fca0000000000 */
[----:B------:R2:W-:Y:S01]  /*04f0*/  @!P1 STS [R4], R5 ;  /* 0x0000000504009388 */ /* 0x0005e20000000800 */
[----:B------:R-:W-:Y:S06]  /*0500*/  BAR.SYNC.DEFER_BLOCKING 0x0 ;  /* 0x0000000000007b1d */ /* 0x000fec0000010000 */
[----:B------:R-:W-:Y:S05]  /*0510*/  BRA.U UP0, `(.L_x_19) ;  /* 0xfffffffd00d07547 */ /* 0x000fea000b83ffff */
.L_x_18:
[----:B------:R-:W-:Y:S05]  /*0520*/  @P0 EXIT ;  /* 0x000000000000094d */ /* 0x000fea0003800000 */
[----:B------:R-:W3:Y:S01]  /*0530*/  S2UR UR5, SR_CgaCtaId ;  /* 0x00000000000579c3 */ /* 0x000ee20000008800 */
[----:B------:R-:W-:-:S07]  /*0540*/  UMOV UR4, 0x400 ;  /* 0x0000040000047882 */ /* 0x000fce0000000000 */
[----:B-----5:R-:W4:Y:S01]  /*0550*/  LDC.64 R2, c[0x0][0x388] ;  /* 0x0000e200ff027b82 */ /* 0x020f220000000a00 */
[----:B---3--:R-:W-:Y:S01]  /*0560*/  ULEA UR4, UR5, UR4, 0x18 ;  /* 0x0000000405047291 */ /* 0x008fe2000f8ec0ff */
[----:B----4-:R-:W-:-:S08]  /*0570*/  IMAD.WIDE.U32 R2, R0, 0x4, R2 ;  /* 0x0000000400027825 */ /* 0x010fd000078e0002 */
[----:B-12---:R-:W1:Y:S04]  /*0580*/  LDS R5, [UR4] ;  /* 0x00000004ff057984 */ /* 0x006e680008000800 */
[----:B-1----:R-:W-:Y:S01]  /*0590*/  STG.E desc[UR8][R2.64], R5 ;  /* 0x0000000502007986 */ /* 0x002fe2000c101908 */
[----:B------:R-:W-:Y:S05]  /*05a0*/  EXIT ;  /* 0x000000000000794d */ /* 0x000fea0003800000 */
.L_x_20:
        /* <DEDUP_REMOVED lines=13> */
.L_x_26:


//--------------------- .nv.shared.reserved.0     --------------------------
	.section	.nv.shared.reserved.0,"aw",@nobits
	.weak		__nv_reservedSMEM_offset_0_alias
	.size		__nv_reservedSMEM_offset_0_alias, 0, 64
	.other		__nv_reservedSMEM_offset_0_alias,@"STO_CUDA_RESERVED_SHARED STV_DEFAULT"
__nv_reservedSMEM_offset_0_alias:
	.zero		0
	.zero		64


//--------------------- .nv.global                --------------------------
	.section	.nv.global,"aw",@nobits
.nv.global:
	.type		_ZN34_INTERNAL_9047aaef_4_k_cu_4834c7dc6thrust24THRUST_300001_SM_1000_NS12placeholders2_5E,@object
	.size		_ZN34_INTERNAL_9047aaef_4_k_cu_4834c7dc6thrust24THRUST_300001_SM_1000_NS12placeholders2_5E,(_ZN34_INTERNAL_9047aaef_4_k_cu_4834c7dc4cuda3std3__45__cpo6cbeginE - _ZN34_INTERNAL_9047aaef_4_k_cu_4834c7dc6thrust24THRUST_300001_SM_1000_NS12placeholders2_5E)
_ZN34_INTERNAL_9047aaef_4_k_cu_4834c7dc6thrust24THRUST_300001_SM_1000_NS12placeholders2_5E:
	.zero		1
	.type		_ZN34_INTERNAL_9047aaef_4_k_cu_4834c7dc4cuda3std3__45__cpo6cbeginE,@object
	.size		_ZN34_INTERNAL_9047aaef_4_k_cu_4834c7dc4cuda3std3__45__cpo6cbeginE,(_ZN34_INTERNAL_9047aaef_4_k_cu_4834c7dc4cuda3std6ranges3__45__cpo6cbeginE - _ZN34_INTERNAL_9047aaef_4_k_cu_4834c7dc4cuda3std3__45__cpo6cbeginE)
_ZN34_INTERNAL_9047aaef_4_k_cu_4834c7dc4cuda3std3__45__cpo6cbeginE:
	.zero		1
	.type		_ZN34_INTERNAL_9047aaef_4_k_cu_4834c7dc4cuda3std6ranges3__45__cpo6cbeginE,@object
	.size		_ZN34_INTERNAL_9047aaef_4_k_cu_4834c7dc4cuda3std6ranges3__45__cpo6cbeginE,(_ZN34_INTERNAL_9047aaef_4_k_cu_4834c7dc4cuda3std3__48in_placeE - _ZN34_INTERNAL_9047aaef_4_k_cu_4834c7dc4cuda3std6ranges3__45__cpo6cbeginE)
_ZN34_INTERNAL_9047aaef_4_k_cu_4834c7dc4cuda3std6ranges3__45__cpo6cbeginE:
	.zero		1
	.type		_ZN34_INTERNAL_9047aaef_4_k_cu_4834c7dc4cuda3std3__48in_placeE,@object
	.size		_ZN34_INTERNAL_9047aaef_4_k_cu_4834c7dc4cuda3std3__48in_placeE,(_ZN34_INTERNAL_9047aaef_4_k_cu_4834c7dc4cuda3std6ranges3__45__cpo4sizeE - _ZN34_INTERNAL_9047aaef_4_k_cu_4834c7dc4cuda3std3__48in_placeE)
_ZN34_INTERNAL_9047aaef_4_k_cu_4834c7dc4cuda3std3__48in_placeE:
	.zero		1
	.type		_ZN34_INTERNAL_9047aaef_4_k_cu_4834c7dc4cuda3std6ranges3__45__cpo4sizeE,@object
	.size		_ZN34_INTERNAL_9047aaef_4_k_cu_4834c7dc4cuda3std6ranges3__45__cpo4sizeE,(_ZN34_INTERNAL_9047aaef_4_k_cu_4834c7dc6thrust24THRUST_300001_SM_1000_NS12placeholders2_9E - _ZN34_INTERNAL_9047aaef_4_k_cu_4834c7dc4cuda3std6ranges3__45__cpo4sizeE)
_ZN34_INTERNAL_9047aaef_4_k_cu_4834c7dc4cuda3std6ranges3__45__cpo4sizeE:
	.zero		1
	.type		_ZN34_INTERNAL_9047aaef_4_k_cu_4834c7dc6thrust24THRUST_300001_SM_1000_NS12placeholders2_9E,@object
	.size		_ZN34_INTERNAL_9047aaef_4_k_cu_4834c7dc6thrust24THRUST_300001_SM_1000_NS12placeholders2_9E,(_ZN34_INTERNAL_9047aaef_4_k_cu_4834c7dc4cuda3std3__45__cpo7crbeginE - _ZN34_INTERNAL_9047aaef_4_k_cu_4834c7dc6thrust24THRUST_300001_SM_1000_NS12placeholders2_9E)
_ZN34_INTERNAL_9047aaef_4_k_cu_4834c7dc6thrust24THRUST_300001_SM_1000_NS12placeholders2_9E:
	.zero		1
	.type		_ZN34_INTERNAL_9047aaef_4_k_cu_4834c7dc4cuda3std3__45__cpo7crbeginE,@object
	.size		_ZN34_INTERNAL_9047aaef_4_k_cu_4834c7dc4cuda3std3__45__cpo7crbeginE,(_ZN34_INTERNAL_9047aaef_4_k_cu_4834c7dc4cuda3std6ranges3__45__cpo4nextE - _ZN34_INTERNAL_9047aaef_4_k_cu_4834c7dc4cuda3std3__45__cpo7crbeginE)
_ZN34_INTERNAL_9047aaef_4_k_cu_4834c7dc4cuda3std3__45__cpo7crbeginE:
	.zero		1
	.type		_ZN34_INTERNAL_9047aaef_4_k_cu_4834c7dc4cuda3std6ranges3__45__cpo4nextE,@object
	.size		_ZN34_INTERNAL_9047aaef_4_k_cu_4834c7dc4cuda3std6ranges3__45__cpo4nextE,(_ZN34_INTERNAL_9047aaef_4_k_cu_4834c7dc4cuda3std6ranges3__45__cpo4swapE - _ZN34_INTERNAL_9047aaef_4_k_cu_4834c7dc4cuda3std6ranges3__45__cpo4nextE)
_ZN34_INTERNAL_9047aaef_4_k_cu_4834c7dc4cuda3std6ranges3__45__cpo4nextE:
	.zero		1
	.type		_ZN34_INTERNAL_9047aaef_4_k_cu_4834c7dc4cuda3std6ranges3__45__cpo4swapE,@object
	.size		_ZN34_INTERNAL_9047aaef_4_k_cu_4834c7dc4cuda3std6ranges3__45__cpo4swapE,(_ZN34_INTERNAL_9047aaef_4_k_cu_4834c7dc6thrust24THRUST_300001_SM_1000_NS12placeholders2_1E - _ZN34_INTERNAL_9047aaef_4_k_cu_4834c7dc4cuda3std6ranges3__45__cpo4swapE)
_ZN34_INTERNAL_9047aaef_4_k_cu_4834c7dc4cuda3std6ranges3__45__cpo4swapE:
	.zero		1
	.type		_ZN34_INTERNAL_9047aaef_4_k_cu_4834c7dc6thrust24THRUST_300001_SM_1000_NS12placeholders2_1E,@object
	.size		_ZN34_INTERNAL_9047aaef_4_k_cu_4834c7dc6thrust24THRUST_300001_SM_1000_NS12placeholders2_1E,(_ZN34_INTERNAL_9047aaef_4_k_cu_4834c7dc6thrust24THRUST_300001_SM_1000_NS12placeholders2_3E - _ZN34_INTERNAL_9047aaef_4_k_cu_4834c7dc6thrust24THRUST_300001_SM_1000_NS12placeholders2_1E)
_ZN34_INTERNAL_9047aaef_4_k_cu_4834c7dc6thrust24THRUST_300001_SM_1000_NS12placeholders2_1E:
	.zero		1
	.type		_ZN34_INTERNAL_9047aaef_4_k_cu_4834c7dc6thrust24THRUST_300001_SM_1000_NS12placeholders2_3E,@object
	.size		_ZN34_INTERNAL_9047aaef_4_k_cu_4834c7dc6thrust24THRUST_300001_SM_1000_NS12placeholders2_3E,(_ZN34_INTERNAL_9047aaef_4_k_cu_4834c7dc4cuda3std3__45__cpo5beginE - _ZN34_INTERNAL_9047aaef_4_k_cu_4834c7dc6thrust24THRUST_300001_SM_1000_NS12placeholders2_3E)
_ZN34_INTERNAL_9047aaef_4_k_cu_4834c7dc6thrust24THRUST_300001_SM_1000_NS12placeholders2_3E:
	.zero		1
	.type		_ZN34_INTERNAL_9047aaef_4_k_cu_4834c7dc4cuda3std3__45__cpo5beginE,@object
	.size		_ZN34_INTERNAL_9047aaef_4_k_cu_4834c7dc4cuda3std3__45__cpo5beginE,(_ZN34_INTERNAL_9047aaef_4_k_cu_4834c7dc4cuda3std6ranges3__45__cpo5beginE - _ZN34_INTERNAL_9047aaef_4_k_cu_4834c7dc4cuda3std3__45__cpo5beginE)
_ZN34_INTERNAL_9047aaef_4_k_cu_4834c7dc4cuda3std3__45__cpo5beginE:
	.zero		1
	.type		_ZN34_INTERNAL_9047aaef_4_k_cu_4834c7dc4cuda3std6ranges3__45__cpo5beginE,@object
	.size		_ZN34_INTERNAL_9047aaef_4_k_cu_4834c7dc4cuda3std6ranges3__45__cpo5beginE,(_ZN34_INTERNAL_9047aaef_4_k_cu_4834c7dc4cuda3std3__436_GLOBAL__N__9047aaef_4_k_cu_4834c7dc6ignoreE - _ZN34_INTERNAL_9047aaef_4_k_cu_4834c7dc4cuda3std6ranges3__45__cpo5beginE)
_ZN34_INTERNAL_9047aaef_4_k_cu_4834c7dc4cuda3std6ranges3__45__cpo5beginE:
	.zero		1
	.type		_ZN34_INTERNAL_9047aaef_4_k_cu_4834c7dc4cuda3std3__436_GLOBAL__N__9047aaef_4_k_cu_4834c7dc6ignoreE,@object
	.size		_ZN34_INTERNAL_9047aaef_4_k_cu_4834c7dc4cuda3std3__436_GLOBAL__N__9047aaef_4_k_cu_4834c7dc6ignoreE,(_ZN34_INTERNAL_9047aaef_4_k_cu_4834c7dc4cuda3std6ranges3__45__cpo4dataE - _ZN34_INTERNAL_9047aaef_4_k_cu_4834c7dc4cuda3std3__436_GLOBAL__N__9047aaef_4_k_cu_4834c7dc6ignoreE)
_ZN34_INTERNAL_9047aaef_4_k_cu_4834c7dc4cuda3std3__436_GLOBAL__N__9047aaef_4_k_cu_4834c7dc6ignoreE:
	.zero		1
	.type		_ZN34_INTERNAL_9047aaef_4_k_cu_4834c7dc4cuda3std6ranges3__45__cpo4dataE,@object
	.size		_ZN34_INTERNAL_9047aaef_4_k_cu_4834c7dc4cuda3std6ranges3__45__cpo4dataE,(_ZN34_INTERNAL_9047aaef_4_k_cu_4834c7dc6thrust24THRUST_300001_SM_1000_NS12placeholders2_7E - _ZN34_INTERNAL_9047aaef_4_k_cu_4834c7dc4cuda3std6ranges3__45__cpo4dataE)
_ZN34_INTERNAL_9047aaef_4_k_cu_4834c7dc4cuda3std6ranges3__45__cpo4dataE:
	.zero		1
	.type		_ZN34_INTERNAL_9047aaef_4_k_cu_4834c7dc6thrust24THRUST_300001_SM_1000_NS12placeholders2_7E,@object
	.size		_ZN34_INTERNAL_9047aaef_4_k_cu_4834c7dc6thrust24THRUST_300001_SM_1000_NS12placeholders2_7E,(_ZN34_INTERNAL_9047aaef_4_k_cu_4834c7dc4cuda3std3__45__cpo6rbeginE - _ZN34_INTERNAL_9047aaef_4_k_cu_4834c7dc6thrust24THRUST_300001_SM_1000_NS12placeholders2_7E)
_ZN34_INTERNAL_9047aaef_4_k_cu_4834c7dc6thrust24THRUST_300001_SM_1000_NS12placeholders2_7E:
	.zero		1
	.type		_ZN34_INTERNAL_9047aaef_4_k_cu_4834c7dc4cuda3std3__45__cpo6rbeginE,@object
	.size		_ZN34_INTERNAL_9047aaef_4_k_cu_4834c7dc4cuda3std3__45__cpo6rbeginE,(_ZN34_INTERNAL_9047aaef_4_k_cu_4834c7dc4cuda3std6ranges3__45__cpo7advanceE - _ZN34_INTERNAL_9047aaef_4_k_cu_4834c7dc4cuda3std3__45__cpo6rbeginE)
_ZN34_INTERNAL_9047aaef_4_k_cu_4834c7dc4cuda3std3__45__cpo6rbeginE:
	.zero		1
	.type		_ZN34_INTERNAL_9047aaef_4_k_cu_4834c7dc4cuda3std6ranges3__45__cpo7advanceE,@object
	.size		_ZN34_INTERNAL_9047aaef_4_k_cu_4834c7dc4cuda3std6ranges3__45__cpo7advanceE,(_ZN34_INTERNAL_9047aaef_4_k_cu_4834c7dc4cuda3std3__47nulloptE - _ZN34_INTERNAL_9047aaef_4_k_cu_4834c7dc4cuda3std6ranges3__45__cpo7advanceE)
_ZN34_INTERNAL_9047aaef_4_k_cu_4834c7dc4cuda3std6ranges3__45__cpo7advanceE:
	.zero		1
	.type		_ZN34_INTERNAL_9047aaef_4_k_cu_4834c7dc4cuda3std3__47nulloptE,@object
	.size		_ZN34_INTERNAL_9047aaef_4_k_cu_4834c7dc4cuda3std3__47nulloptE,(_ZN34_INTERNAL_9047aaef_4_k_cu_4834c7dc4cuda3std6ranges3__45__cpo8distanceE - _ZN34_INTERNAL_9047aaef_4_k_cu_4834c7dc4cuda3std3__47nulloptE)
_ZN34_INTERNAL_9047aaef_4_k_cu_4834c7dc4cuda3std3__47nulloptE:
	.zero		1
	.type		_ZN34_INTERNAL_9047aaef_4_k_cu_4834c7dc4cuda3std6ranges3__45__cpo8distanceE,@object
	.size		_ZN34_INTERNAL_9047aaef_4_k_cu_4834c7dc4cuda3std6ranges3__45__cpo8distanceE,(_ZN34_INTERNAL_9047aaef_4_k_cu_4834c7dc6thrust24THRUST_300001_SM_1000_NS12placeholders2_6E - _ZN34_INTERNAL_9047aaef_4_k_cu_4834c7dc4cuda3std6ranges3__45__cpo8distanceE)
_ZN34_INTERNAL_9047aaef_4_k_cu_4834c7dc4cuda3std6ranges3__45__cpo8distanceE:
	.zero		1
	.type		_ZN34_INTERNAL_9047aaef_4_k_cu_4834c7dc6thrust24THRUST_300001_SM_1000_NS12placeholders2_6E,@object
	.size		_ZN34_INTERNAL_9047aaef_4_k_cu_4834c7dc6thrust24THRUST_300001_SM_1000_NS12placeholders2_6E,(_ZN34_INTERNAL_9047aaef_4_k_cu_4834c7dc4cuda3std3__45__cpo4cendE - _ZN34_INTERNAL_9047aaef_4_k_cu_4834c7dc6thrust24THRUST_300001_SM_1000_NS12placeholders2_6E)
_ZN34_INTERNAL_9047aaef_4_k_cu_4834c7dc6thrust24THRUST_300001_SM_1000_NS12placeholders2_6E:
	.zero		1
	.type		_ZN34_INTERNAL_9047aaef_4_k_cu_4834c7dc4cuda3std3__45__cpo4cendE,@object
	.size		_ZN34_INTERNAL_9047aaef_4_k_cu_4834c7dc4cuda3std3__45__cpo4cendE,(_ZN34_INTERNAL_9047aaef_4_k_cu_4834c7dc4cuda3std6ranges3__45__cpo4cendE - _ZN34_INTERNAL_9047aaef_4_k_cu_4834c7dc4cuda3std3__45__cpo4cendE)
_ZN34_INTERNAL_9047aaef_4_k_cu_4834c7dc4cuda3std3__45__cpo4cendE:
	.zero		1
	.type		_ZN34_INTERNAL_9047aaef_4_k_cu_4834c7dc4cuda3std6ranges3__45__cpo4cendE,@object
	.size		_ZN34_INTERNAL_9047aaef_4_k_cu_4834c7dc4cuda3std6ranges3__45__cpo4cendE,(_ZN34_INTERNAL_9047aaef_4_k_cu_4834c7dc4cuda3std3__420unreachable_sentinelE - _ZN34_INTERNAL_9047aaef_4_k_cu_4834c7dc4cuda3std6ranges3__45__cpo4cendE)
_ZN34_INTERNAL_9047aaef_4_k_cu_4834c7dc4cuda3std6ranges3__45__cpo4cendE:
	.zero		1
	.type		_ZN34_INTERNAL_9047aaef_4_k_cu_4834c7dc4cuda3std3__420unreachable_sentinelE,@object
	.size		_ZN34_INTERNAL_9047aaef_4_k_cu_4834c7dc4cuda3std3__420unreachable_sentinelE,(_ZN34_INTERNAL_9047aaef_4_k_cu_4834c7dc4cuda3std6ranges3__45__cpo5ssizeE - _ZN34_INTERNAL_9047aaef_4_k_cu_4834c7dc4cuda3std3__420unreachable_sentinelE)
_ZN34_INTERNAL_9047aaef_4_k_cu_4834c7dc4cuda3std3__420unreachable_sentinelE:
	.zero		1
	.type		_ZN34_INTERNAL_9047aaef_4_k_cu_4834c7dc4cuda3std6ranges3__45__cpo5ssizeE,@object
	.size		_ZN34_INTERNAL_9047aaef_4_k_cu_4834c7dc4cuda3std6ranges3__45__cpo5ssizeE,(_ZN34_INTERNAL_9047aaef_4_k_cu_4834c7dc6thrust24THRUST_300001_SM_1000_NS12placeholders3_10E - _ZN34_INTERNAL_9047aaef_4_k_cu_4834c7dc4cuda3std6ranges3__45__cpo5ssizeE)
_ZN34_INTERNAL_9047aaef_4_k_cu_4834c7dc4cuda3std6ranges3__45__cpo5ssizeE:
	.zero		1
	.type		_ZN34_INTERNAL_9047aaef_4_k_cu_4834c7dc6thrust24THRUST_300001_SM_1000_NS12placeholders3_10E,@object
	.size		_ZN34_INTERNAL_9047aaef_4_k_cu_4834c7dc6thrust24THRUST_300001_SM_1000_NS12placeholders3_10E,(_ZN34_INTERNAL_9047aaef_4_k_cu_4834c7dc4cuda3std3__45__cpo5crendE - _ZN34_INTERNAL_9047aaef_4_k_cu_4834c7dc6thrust24THRUST_300001_SM_1000_NS12placeholders3_10E)
_ZN34_INTERNAL_9047aaef_4_k_cu_4834c7dc6thrust24THRUST_300001_SM_1000_NS12placeholders3_10E:
	.zero		1
	.type		_ZN34_INTERNAL_9047aaef_4_k_cu_4834c7dc4cuda3std3__45__cpo5crendE,@object
	.size		_ZN34_INTERNAL_9047aaef_4_k_cu_4834c7dc4cuda3std3__45__cpo5crendE,(_ZN34_INTERNAL_9047aaef_4_k_cu_4834c7dc4cuda3std6ranges3__45__cpo4prevE - _ZN34_INTERNAL_9047aaef_4_k_cu_4834c7dc4cuda3std3__45__cpo5crendE)
_ZN34_INTERNAL_9047aaef_4_k_cu_4834c7dc4cuda3std3__45__cpo5crendE:
	.zero		1
	.type		_ZN34_INTERNAL_9047aaef_4_k_cu_4834c7dc4cuda3std6ranges3__45__cpo4prevE,@object
	.size		_ZN34_INTERNAL_9047aaef_4_k_cu_4834c7dc4cuda3std6ranges3__45__cpo4prevE,(_ZN34_INTERNAL_9047aaef_4_k_cu_4834c7dc4cuda3std6ranges3__45__cpo9iter_moveE - _ZN34_INTERNAL_9047aaef_4_k_cu_4834c7dc4cuda3std6ranges3__45__cpo4prevE)
_ZN34_INTERNAL_9047aaef_4_k_cu_4834c7dc4cuda3std6ranges3__45__cpo4prevE:
	.zero		1
	.type		_ZN34_INTERNAL_9047aaef_4_k_cu_4834c7dc4cuda3std6ranges3__45__cpo9iter_moveE,@object
	.size		_ZN34_INTERNAL_9047aaef_4_k_cu_4834c7dc4cuda3std6ranges3__45__cpo9iter_moveE,(_ZN34_INTERNAL_9047aaef_4_k_cu_4834c7dc6thrust24THRUST_300001_SM_1000_NS12placeholders2_2E - _ZN34_INTERNAL_9047aaef_4_k_cu_4834c7dc4cuda3std6ranges3__45__cpo9iter_moveE)
_ZN34_INTERNAL_9047aaef_4_k_cu_4834c7dc4cuda3std6ranges3__45__cpo9iter_moveE:
	.zero		1
	.type		_ZN34_INTERNAL_9047aaef_4_k_cu_4834c7dc6thrust24THRUST_300001_SM_1000_NS12placeholders2_2E,@object
	.size		_ZN34_INTERNAL_9047aaef_4_k_cu_4834c7dc6thrust24THRUST_300001_SM_1000_NS12placeholders2_2E,(_ZN34_INTERNAL_9047aaef_4_k_cu_4834c7dc6thrust24THRUST_300001_SM_1000_NS12placeholders2_4E - _ZN34_INTERNAL_9047aaef_4_k_cu_4834c7dc6thrust24THRUST_300001_SM_1000_NS12placeholders2_2E)
_ZN34_INTERNAL_9047aaef_4_k_cu_4834c7dc6thrust24THRUST_300001_SM_1000_NS12placeholders2_2E:
	.zero		1
	.type		_ZN34_INTERNAL_9047aaef_4_k_cu_4834c7dc6thrust24THRUST_300001_SM_1000_NS12placeholders2_4E,@object
	.size		_ZN34_INTERNAL_9047aaef_4_k_cu_4834c7dc6thrust24THRUST_300001_SM_1000_NS12placeholders2_4E,(_ZN34_INTERNAL_9047aaef_4_k_cu_4834c7dc4cuda3std3__45__cpo3endE - _ZN34_INTERNAL_9047aaef_4_k_cu_4834c7dc6thrust24THRUST_300001_SM_1000_NS12placeholders2_4E)
_ZN34_INTERNAL_9047aaef_4_k_cu_4834c7dc6thrust24THRUST_300001_SM_1000_NS12placeholders2_4E:
	.zero		1
	.type		_ZN34_INTERNAL_9047aaef_4_k_cu_4834c7dc4cuda3std3__45__cpo3endE,@object
	.size		_ZN34_INTERNAL_9047aaef_4_k_cu_4834c7dc4cuda3std3__45__cpo3endE,(_ZN34_INTERNAL_9047aaef_4_k_cu_4834c7dc4cuda3std6ranges3__45__cpo3endE - _ZN34_INTERNAL_9047aaef_4_k_cu_4834c7dc4cuda3std3__45__cpo3endE)
_ZN34_INTERNAL_9047aaef_4_k_cu_4834c7dc4cuda3std3__45__cpo3endE:
	.zero		1
	.type		_ZN34_INTERNAL_9047aaef_4_k_cu_4834c7dc4cuda3std6ranges3__45__cpo3endE,@object
	.size		_ZN34_INTERNAL_9047aaef_4_k_cu_4834c7dc4cuda3std6ranges3__45__cpo3endE,(_ZN34_INTERNAL_9047aaef_4_k_cu_4834c7dc4cuda3std3__419piecewise_constructE - _ZN34_INTERNAL_9047aaef_4_k_cu_4834c7dc4cuda3std6ranges3__45__cpo3endE)
_ZN34_INTERNAL_9047aaef_4_k_cu_4834c7dc4cuda3std6ranges3__45__cpo3endE:
	.zero		1
	.type		_ZN34_INTERNAL_9047aaef_4_k_cu_4834c7dc4cuda3std3__419piecewise_constructE,@object
	.size		_ZN34_INTERNAL_9047aaef_4_k_cu_4834c7dc4cuda3std3__419piecewise_constructE,(_ZN34_INTERNAL_9047aaef_4_k_cu_4834c7dc4cuda3std6ranges3__45__cpo5cdataE - _ZN34_INTERNAL_9047aaef_4_k_cu_4834c7dc4cuda3std3__419piecewise_constructE)
_ZN34_INTERNAL_9047aaef_4_k_cu_4834c7dc4cuda3std3__419piecewise_constructE:
	.zero		1
	.type		_ZN34_INTERNAL_9047aaef_4_k_cu_4834c7dc4cuda3std6ranges3__45__cpo5cdataE,@object
	.size		_ZN34_INTERNAL_9047aaef_4_k_cu_4834c7dc4cuda3std6ranges3__45__cpo5cdataE,(_ZN34_INTERNAL_9047aaef_4_k_cu_4834c7dc6thrust24THRUST_300001_SM_1000_NS12placeholders2_8E - _ZN34_INTERNAL_9047aaef_4_k_cu_4834c7dc4cuda3std6ranges3__45__cpo5cdataE)
_ZN34_INTERNAL_9047aaef_4_k_cu_4834c7dc4cuda3std6ranges3__45__cpo5cdataE:
	.zero		1
	.type		_ZN34_INTERNAL_9047aaef_4_k_cu_4834c7dc6thrust24THRUST_300001_SM_1000_NS12placeholders2_8E,@object
	.size		_ZN34_INTERNAL_9047aaef_4_k_cu_4834c7dc6thrust24THRUST_300001_SM_1000_NS12placeholders2_8E,(_ZN34_INTERNAL_9047aaef_4_k_cu_4834c7dc4cuda3std3__45__cpo4rendE - _ZN34_INTERNAL_9047aaef_4_k_cu_4834c7dc6thrust24THRUST_300001_SM_1000_NS12placeholders2_8E)
_ZN34_INTERNAL_9047aaef_4_k_cu_4834c7dc6thrust24THRUST_300001_SM_1000_NS12placeholders2_8E:
	.zero		1
	.type		_ZN34_INTERNAL_9047aaef_4_k_cu_4834c7dc4cuda3std3__45__cpo4rendE,@object
	.size		_ZN34_INTERNAL_9047aaef_4_k_cu_4834c7dc4cuda3std3__45__cpo4rendE,(_ZN34_INTERNAL_9047aaef_4_k_cu_4834c7dc4cuda3std6ranges3__45__cpo9iter_swapE - _ZN34_INTERNAL_9047aaef_4_k_cu_4834c7dc4cuda3std3__45__cpo4rendE)
_ZN34_INTERNAL_9047aaef_4_k_cu_4834c7dc4cuda3std3__45__cpo4rendE:
	.zero		1
	.type		_ZN34_INTERNAL_9047aaef_4_k_cu_4834c7dc4cuda3std6ranges3__45__cpo9iter_swapE,@object
	.size		_ZN34_INTERNAL_9047aaef_4_k_cu_4834c7dc4cuda3std6ranges3__45__cpo9iter_swapE,(_ZN34_INTERNAL_9047aaef_4_k_cu_4834c7dc4cuda3std3__48unexpectE - _ZN34_INTERNAL_9047aaef_4_k_cu_4834c7dc4cuda3std6ranges3__45__cpo9iter_swapE)
_ZN34_INTERNAL_9047aaef_4_k_cu_4834c7dc4cuda3std6ranges3__45__cpo9iter_swapE:
	.zero		1
	.type		_ZN34_INTERNAL_9047aaef_4_k_cu_4834c7dc4cuda3std3__48unexpectE,@object
	.size		_ZN34_INTERNAL_9047aaef_4_k_cu_4834c7dc4cuda3std3__48unexpectE,(_ZN34_INTERNAL_9047aaef_4_k_cu_4834c7dc6thrust24THRUST_300001_SM_1000_NS6system6detail10sequential3seqE - _ZN34_INTERNAL_9047aaef_4_k_cu_4834c7dc4cuda3std3__48unexpectE)
_ZN34_INTERNAL_9047aaef_4_k_cu_4834c7dc4cuda3std3__48unexpectE:
	.zero		1
	.type		_ZN34_INTERNAL_9047aaef_4_k_cu_4834c7dc6thrust24THRUST_300001_SM_1000_NS6system6detail10sequential3seqE,@object
	.size		_ZN34_INTERNAL_9047aaef_4_k_cu_4834c7dc6thrust24THRUST_300001_SM_1000_NS6system6detail10sequential3seqE,(.L_29 - _ZN34_INTERNAL_9047aaef_4_k_cu_4834c7dc6thrust24THRUST_300001_SM_1000_NS6system6detail10sequential3seqE)
_ZN34_INTERNAL_9047aaef_4_k_cu_4834c7dc6thrust24THRUST_300001_SM_1000_NS6system6detail10sequential3seqE:
	.zero		1
.L_29:


//--------------------- .nv.shared._Z17bigReduceNoFloat4PfS_i --------------------------
	.section	.nv.shared._Z17bigReduceNoFloat4PfS_i,"aw",@nobits
	.sectionflags	@""
	.align	4
.nv.shared._Z17bigReduceNoFloat4PfS_i:
	.zero		1040


//--------------------- .nv.shared._Z9bigReducePfS_i --------------------------
	.section	.nv.shared._Z9bigReducePfS_i,"aw",@nobits
	.sectionflags	@""
	.align	4
.nv.shared._Z9bigReducePfS_i:
	.zero		1040


//--------------------- .nv.shared._Z13simpleReduce2PfS_i --------------------------
	.section	.nv.shared._Z13simpleReduce2PfS_i,"aw",@nobits
	.sectionflags	@""
	.align	4
.nv.shared._Z13simpleReduce2PfS_i:
	.zero		1536


//--------------------- .nv.shared._Z19simpleReduce14floatPfS_i --------------------------
	.section	.nv.shared._Z19simpleReduce14floatPfS_i,"aw",@nobits
	.sectionflags	@""
	.align	4
.nv.shared._Z19simpleReduce14floatPfS_i:
	.zero		1028


//--------------------- .nv.shared._Z13simpleReduce1PfS_i --------------------------
	.section	.nv.shared._Z13simpleReduce1PfS_i,"aw",@nobits
	.sectionflags	@""
	.align	4
.nv.shared._Z13simpleReduce1PfS_i:
	.zero		1028


//--------------------- .nv.constant0._ZN3cub18CUB_300001_SM_10006detail11EmptyKernelIvEEvv --------------------------
	.section	.nv.constant0._ZN3cub18CUB_300001_SM_10006detail11EmptyKernelIvEEvv,"a",@progbits
	.sectionflags	@""
	.align	4
.nv.constant0._ZN3cub18CUB_300001_SM_10006detail11EmptyKernelIvEEvv:
	.zero		896


//--------------------- .nv.constant0._Z17bigReduceNoFloat4PfS_i --------------------------
	.section	.nv.constant0._Z17bigReduceNoFloat4PfS_i,"a",@progbits
	.sectionflags	@""
	.align	4
.nv.constant0._Z17bigReduceNoFloat4PfS_i:
	.zero		916


//--------------------- .nv.constant0._Z9bigReducePfS_i --------------------------
	.section	.nv.constant0._Z9bigReducePfS_i,"a",@progbits
	.sectionflags	@""
	.align	4
.nv.constant0._Z9bigReducePfS_i:
	.zero		916


//--------------------- .nv.constant0._Z13simpleReduce2PfS_i --------------------------
	.section	.nv.constant0._Z13simpleReduce2PfS_i,"a",@progbits
	.sectionflags	@""
	.align	4
.nv.constant0._Z13simpleReduce2PfS_i:
	.zero		916


//--------------------- .nv.constant0._Z19simpleReduce14floatPfS_i --------------------------
	.section	.nv.constant0._Z19simpleReduce14floatPfS_i,"a",@progbits
	.sectionflags	@""
	.align	4
.nv.constant0._Z19simpleReduce14floatPfS_i:
	.zero		916


//--------------------- .nv.constant0._Z13simpleReduce1PfS_i --------------------------
	.section	.nv.constant0._Z13simpleReduce1PfS_i,"a",@progbits
	.sectionflags	@""
	.align	4
.nv.constant0._Z13simpleReduce1PfS_i:
	.zero		916


//--------------------- SYMBOLS --------------------------

	.type		.nv.reservedSmem.offset0,@object
	.size		.nv.reservedSmem.offset0,0x4
	.type		.nv.reservedSmem.cap,@object
	.size		.nv.reservedSmem.cap,0x4
